//
// Generated by NVIDIA NVVM Compiler
//
// Compiler Build ID: CL-36424714
// Cuda compilation tools, release 13.0, V13.0.88
// Based on NVVM 20.0.0
//

.version 9.0
.target sm_100
.address_size 64

	// .globl	_Z35inplace_givens_update_complex_tiledILi32EEvP7double2PKiS3_PKS0_S5_S3_S3_S5_S5_iiiS0_S0_S0_
// _ZZ35inplace_givens_update_complex_tiledILi32EEvP7double2PKiS3_PKS0_S5_S3_S3_S5_S5_iiiS0_S0_S0_E5s_sb1 has been demoted
// _ZZ35inplace_givens_update_complex_tiledILi32EEvP7double2PKiS3_PKS0_S5_S3_S3_S5_S5_iiiS0_S0_S0_E5s_tb1 has been demoted
// _ZZ35inplace_givens_update_complex_tiledILi32EEvP7double2PKiS3_PKS0_S5_S3_S3_S5_S5_iiiS0_S0_S0_E5s_pb1 has been demoted
// _ZZ35inplace_givens_update_complex_tiledILi32EEvP7double2PKiS3_PKS0_S5_S3_S3_S5_S5_iiiS0_S0_S0_E5s_pb2 has been demoted
// _ZZ35inplace_givens_update_complex_tiledILi32EEvP7double2PKiS3_PKS0_S5_S3_S3_S5_S5_iiiS0_S0_S0_E5s_sa1 has been demoted
// _ZZ35inplace_givens_update_complex_tiledILi32EEvP7double2PKiS3_PKS0_S5_S3_S3_S5_S5_iiiS0_S0_S0_E5s_ta1 has been demoted
// _ZZ35inplace_givens_update_complex_tiledILi32EEvP7double2PKiS3_PKS0_S5_S3_S3_S5_S5_iiiS0_S0_S0_E5s_pa1 has been demoted
// _ZZ35inplace_givens_update_complex_tiledILi32EEvP7double2PKiS3_PKS0_S5_S3_S3_S5_S5_iiiS0_S0_S0_E5s_pa2 has been demoted
// _ZZ35givens_update_soa_tiled_factor_realILi32EEvPdS0_PKiS2_PKdS4_S4_S4_S2_S2_S4_S4_S4_S4_iiidddddE5s_sb1 has been demoted
// _ZZ35givens_update_soa_tiled_factor_realILi32EEvPdS0_PKiS2_PKdS4_S4_S4_S2_S2_S4_S4_S4_S4_iiidddddE5s_tb1 has been demoted
// _ZZ35givens_update_soa_tiled_factor_realILi32EEvPdS0_PKiS2_PKdS4_S4_S4_S2_S2_S4_S4_S4_S4_iiidddddE6s_pb1r has been demoted
// _ZZ35givens_update_soa_tiled_factor_realILi32EEvPdS0_PKiS2_PKdS4_S4_S4_S2_S2_S4_S4_S4_S4_iiidddddE6s_pb1i has been demoted
// _ZZ35givens_update_soa_tiled_factor_realILi32EEvPdS0_PKiS2_PKdS4_S4_S4_S2_S2_S4_S4_S4_S4_iiidddddE6s_pb2r has been demoted
// _ZZ35givens_update_soa_tiled_factor_realILi32EEvPdS0_PKiS2_PKdS4_S4_S4_S2_S2_S4_S4_S4_S4_iiidddddE6s_pb2i has been demoted
// _ZZ35givens_update_soa_tiled_factor_realILi32EEvPdS0_PKiS2_PKdS4_S4_S4_S2_S2_S4_S4_S4_S4_iiidddddE5s_sa1 has been demoted
// _ZZ35givens_update_soa_tiled_factor_realILi32EEvPdS0_PKiS2_PKdS4_S4_S4_S2_S2_S4_S4_S4_S4_iiidddddE5s_ta1 has been demoted
// _ZZ35givens_update_soa_tiled_factor_realILi32EEvPdS0_PKiS2_PKdS4_S4_S4_S2_S2_S4_S4_S4_S4_iiidddddE6s_pa1r has been demoted
// _ZZ35givens_update_soa_tiled_factor_realILi32EEvPdS0_PKiS2_PKdS4_S4_S4_S2_S2_S4_S4_S4_S4_iiidddddE6s_pa1i has been demoted
// _ZZ35givens_update_soa_tiled_factor_realILi32EEvPdS0_PKiS2_PKdS4_S4_S4_S2_S2_S4_S4_S4_S4_iiidddddE6s_pa2r has been demoted
// _ZZ35givens_update_soa_tiled_factor_realILi32EEvPdS0_PKiS2_PKdS4_S4_S4_S2_S2_S4_S4_S4_S4_iiidddddE6s_pa2i has been demoted
// _ZZ35givens_update_soa_tiled_factor_imagILi32EEvPdS0_PKiS2_PKdS4_S4_S4_S2_S2_S4_S4_S4_S4_iiidddddE5s_sb1 has been demoted
// _ZZ35givens_update_soa_tiled_factor_imagILi32EEvPdS0_PKiS2_PKdS4_S4_S4_S2_S2_S4_S4_S4_S4_iiidddddE5s_tb1 has been demoted
// _ZZ35givens_update_soa_tiled_factor_imagILi32EEvPdS0_PKiS2_PKdS4_S4_S4_S2_S2_S4_S4_S4_S4_iiidddddE6s_pb1r has been demoted
// _ZZ35givens_update_soa_tiled_factor_imagILi32EEvPdS0_PKiS2_PKdS4_S4_S4_S2_S2_S4_S4_S4_S4_iiidddddE6s_pb1i has been demoted
// _ZZ35givens_update_soa_tiled_factor_imagILi32EEvPdS0_PKiS2_PKdS4_S4_S4_S2_S2_S4_S4_S4_S4_iiidddddE6s_pb2r has been demoted
// _ZZ35givens_update_soa_tiled_factor_imagILi32EEvPdS0_PKiS2_PKdS4_S4_S4_S2_S2_S4_S4_S4_S4_iiidddddE6s_pb2i has been demoted
// _ZZ35givens_update_soa_tiled_factor_imagILi32EEvPdS0_PKiS2_PKdS4_S4_S4_S2_S2_S4_S4_S4_S4_iiidddddE5s_sa1 has been demoted
// _ZZ35givens_update_soa_tiled_factor_imagILi32EEvPdS0_PKiS2_PKdS4_S4_S4_S2_S2_S4_S4_S4_S4_iiidddddE5s_ta1 has been demoted
// _ZZ35givens_update_soa_tiled_factor_imagILi32EEvPdS0_PKiS2_PKdS4_S4_S4_S2_S2_S4_S4_S4_S4_iiidddddE6s_pa1r has been demoted
// _ZZ35givens_update_soa_tiled_factor_imagILi32EEvPdS0_PKiS2_PKdS4_S4_S4_S2_S2_S4_S4_S4_S4_iiidddddE6s_pa1i has been demoted
// _ZZ35givens_update_soa_tiled_factor_imagILi32EEvPdS0_PKiS2_PKdS4_S4_S4_S2_S2_S4_S4_S4_S4_iiidddddE6s_pa2r has been demoted
// _ZZ35givens_update_soa_tiled_factor_imagILi32EEvPdS0_PKiS2_PKdS4_S4_S4_S2_S2_S4_S4_S4_S4_iiidddddE6s_pa2i has been demoted

.visible .entry _Z35inplace_givens_update_complex_tiledILi32EEvP7double2PKiS3_PKS0_S5_S3_S3_S5_S5_iiiS0_S0_S0_(
	.param .u64 .ptr .align 1 _Z35inplace_givens_update_complex_tiledILi32EEvP7double2PKiS3_PKS0_S5_S3_S3_S5_S5_iiiS0_S0_S0__param_0,
	.param .u64 .ptr .align 1 _Z35inplace_givens_update_complex_tiledILi32EEvP7double2PKiS3_PKS0_S5_S3_S3_S5_S5_iiiS0_S0_S0__param_1,
	.param .u64 .ptr .align 1 _Z35inplace_givens_update_complex_tiledILi32EEvP7double2PKiS3_PKS0_S5_S3_S3_S5_S5_iiiS0_S0_S0__param_2,
	.param .u64 .ptr .align 1 _Z35inplace_givens_update_complex_tiledILi32EEvP7double2PKiS3_PKS0_S5_S3_S3_S5_S5_iiiS0_S0_S0__param_3,
	.param .u64 .ptr .align 1 _Z35inplace_givens_update_complex_tiledILi32EEvP7double2PKiS3_PKS0_S5_S3_S3_S5_S5_iiiS0_S0_S0__param_4,
	.param .u64 .ptr .align 1 _Z35inplace_givens_update_complex_tiledILi32EEvP7double2PKiS3_PKS0_S5_S3_S3_S5_S5_iiiS0_S0_S0__param_5,
	.param .u64 .ptr .align 1 _Z35inplace_givens_update_complex_tiledILi32EEvP7double2PKiS3_PKS0_S5_S3_S3_S5_S5_iiiS0_S0_S0__param_6,
	.param .u64 .ptr .align 1 _Z35inplace_givens_update_complex_tiledILi32EEvP7double2PKiS3_PKS0_S5_S3_S3_S5_S5_iiiS0_S0_S0__param_7,
	.param .u64 .ptr .align 1 _Z35inplace_givens_update_complex_tiledILi32EEvP7double2PKiS3_PKS0_S5_S3_S3_S5_S5_iiiS0_S0_S0__param_8,
	.param .u32 _Z35inplace_givens_update_complex_tiledILi32EEvP7double2PKiS3_PKS0_S5_S3_S3_S5_S5_iiiS0_S0_S0__param_9,
	.param .u32 _Z35inplace_givens_update_complex_tiledILi32EEvP7double2PKiS3_PKS0_S5_S3_S3_S5_S5_iiiS0_S0_S0__param_10,
	.param .u32 _Z35inplace_givens_update_complex_tiledILi32EEvP7double2PKiS3_PKS0_S5_S3_S3_S5_S5_iiiS0_S0_S0__param_11,
	.param .align 16 .b8 _Z35inplace_givens_update_complex_tiledILi32EEvP7double2PKiS3_PKS0_S5_S3_S3_S5_S5_iiiS0_S0_S0__param_12[16],
	.param .align 16 .b8 _Z35inplace_givens_update_complex_tiledILi32EEvP7double2PKiS3_PKS0_S5_S3_S3_S5_S5_iiiS0_S0_S0__param_13[16],
	.param .align 16 .b8 _Z35inplace_givens_update_complex_tiledILi32EEvP7double2PKiS3_PKS0_S5_S3_S3_S5_S5_iiiS0_S0_S0__param_14[16]
)
{
	.reg .pred 	%p<15>;
	.reg .b32 	%r<48>;
	.reg .b64 	%rd<35>;
	.reg .b64 	%fd<73>;
	// demoted variable
	.shared .align 4 .b8 _ZZ35inplace_givens_update_complex_tiledILi32EEvP7double2PKiS3_PKS0_S5_S3_S3_S5_S5_iiiS0_S0_S0_E5s_sb1[128];
	// demoted variable
	.shared .align 4 .b8 _ZZ35inplace_givens_update_complex_tiledILi32EEvP7double2PKiS3_PKS0_S5_S3_S3_S5_S5_iiiS0_S0_S0_E5s_tb1[128];
	// demoted variable
	.shared .align 16 .b8 _ZZ35inplace_givens_update_complex_tiledILi32EEvP7double2PKiS3_PKS0_S5_S3_S3_S5_S5_iiiS0_S0_S0_E5s_pb1[512];
	// demoted variable
	.shared .align 16 .b8 _ZZ35inplace_givens_update_complex_tiledILi32EEvP7double2PKiS3_PKS0_S5_S3_S3_S5_S5_iiiS0_S0_S0_E5s_pb2[512];
	// demoted variable
	.shared .align 4 .b8 _ZZ35inplace_givens_update_complex_tiledILi32EEvP7double2PKiS3_PKS0_S5_S3_S3_S5_S5_iiiS0_S0_S0_E5s_sa1[32];
	// demoted variable
	.shared .align 4 .b8 _ZZ35inplace_givens_update_complex_tiledILi32EEvP7double2PKiS3_PKS0_S5_S3_S3_S5_S5_iiiS0_S0_S0_E5s_ta1[32];
	// demoted variable
	.shared .align 16 .b8 _ZZ35inplace_givens_update_complex_tiledILi32EEvP7double2PKiS3_PKS0_S5_S3_S3_S5_S5_iiiS0_S0_S0_E5s_pa1[128];
	// demoted variable
	.shared .align 16 .b8 _ZZ35inplace_givens_update_complex_tiledILi32EEvP7double2PKiS3_PKS0_S5_S3_S3_S5_S5_iiiS0_S0_S0_E5s_pa2[128];
	ld.param.u64 	%rd6, [_Z35inplace_givens_update_complex_tiledILi32EEvP7double2PKiS3_PKS0_S5_S3_S3_S5_S5_iiiS0_S0_S0__param_0];
	ld.param.u64 	%rd7, [_Z35inplace_givens_update_complex_tiledILi32EEvP7double2PKiS3_PKS0_S5_S3_S3_S5_S5_iiiS0_S0_S0__param_1];
	ld.param.u64 	%rd8, [_Z35inplace_givens_update_complex_tiledILi32EEvP7double2PKiS3_PKS0_S5_S3_S3_S5_S5_iiiS0_S0_S0__param_2];
	ld.param.u64 	%rd9, [_Z35inplace_givens_update_complex_tiledILi32EEvP7double2PKiS3_PKS0_S5_S3_S3_S5_S5_iiiS0_S0_S0__param_3];
	ld.param.u64 	%rd10, [_Z35inplace_givens_update_complex_tiledILi32EEvP7double2PKiS3_PKS0_S5_S3_S3_S5_S5_iiiS0_S0_S0__param_4];
	ld.param.u64 	%rd11, [_Z35inplace_givens_update_complex_tiledILi32EEvP7double2PKiS3_PKS0_S5_S3_S3_S5_S5_iiiS0_S0_S0__param_5];
	ld.param.u64 	%rd12, [_Z35inplace_givens_update_complex_tiledILi32EEvP7double2PKiS3_PKS0_S5_S3_S3_S5_S5_iiiS0_S0_S0__param_6];
	ld.param.u64 	%rd13, [_Z35inplace_givens_update_complex_tiledILi32EEvP7double2PKiS3_PKS0_S5_S3_S3_S5_S5_iiiS0_S0_S0__param_7];
	ld.param.u64 	%rd14, [_Z35inplace_givens_update_complex_tiledILi32EEvP7double2PKiS3_PKS0_S5_S3_S3_S5_S5_iiiS0_S0_S0__param_8];
	ld.param.u32 	%r18, [_Z35inplace_givens_update_complex_tiledILi32EEvP7double2PKiS3_PKS0_S5_S3_S3_S5_S5_iiiS0_S0_S0__param_9];
	ld.param.u32 	%r19, [_Z35inplace_givens_update_complex_tiledILi32EEvP7double2PKiS3_PKS0_S5_S3_S3_S5_S5_iiiS0_S0_S0__param_10];
	ld.param.u32 	%r20, [_Z35inplace_givens_update_complex_tiledILi32EEvP7double2PKiS3_PKS0_S5_S3_S3_S5_S5_iiiS0_S0_S0__param_11];
	ld.param.v2.f64 	{%fd3, %fd4}, [_Z35inplace_givens_update_complex_tiledILi32EEvP7double2PKiS3_PKS0_S5_S3_S3_S5_S5_iiiS0_S0_S0__param_12];
	ld.param.v2.f64 	{%fd5, %fd6}, [_Z35inplace_givens_update_complex_tiledILi32EEvP7double2PKiS3_PKS0_S5_S3_S3_S5_S5_iiiS0_S0_S0__param_13];
	ld.param.v2.f64 	{%fd7, %fd8}, [_Z35inplace_givens_update_complex_tiledILi32EEvP7double2PKiS3_PKS0_S5_S3_S3_S5_S5_iiiS0_S0_S0__param_14];
	mov.u32 	%r21, %ctaid.x;
	shl.b32 	%r1, %r21, 5;
	setp.ge.s32 	%p2, %r1, %r19;
	@%p2 bra 	$L__BB0_11;
	mov.u32 	%r2, %tid.x;
	mov.u32 	%r3, %tid.y;
	add.s32 	%r4, %r1, %r2;
	setp.ge.s32 	%p3, %r4, %r19;
	setp.ne.s32 	%p4, %r3, 0;
	shl.b32 	%r22, %r2, 2;
	mov.u32 	%r23, _ZZ35inplace_givens_update_complex_tiledILi32EEvP7double2PKiS3_PKS0_S5_S3_S3_S5_S5_iiiS0_S0_S0_E5s_sb1;
	add.s32 	%r5, %r23, %r22;
	mov.u32 	%r24, _ZZ35inplace_givens_update_complex_tiledILi32EEvP7double2PKiS3_PKS0_S5_S3_S3_S5_S5_iiiS0_S0_S0_E5s_tb1;
	add.s32 	%r6, %r24, %r22;
	shl.b32 	%r25, %r2, 4;
	mov.u32 	%r26, _ZZ35inplace_givens_update_complex_tiledILi32EEvP7double2PKiS3_PKS0_S5_S3_S3_S5_S5_iiiS0_S0_S0_E5s_pb1;
	add.s32 	%r7, %r26, %r25;
	mov.u32 	%r27, _ZZ35inplace_givens_update_complex_tiledILi32EEvP7double2PKiS3_PKS0_S5_S3_S3_S5_S5_iiiS0_S0_S0_E5s_pb2;
	add.s32 	%r8, %r27, %r25;
	or.pred  	%p5, %p4, %p3;
	@%p5 bra 	$L__BB0_3;
	cvta.to.global.u64 	%rd15, %rd11;
	mul.wide.s32 	%rd16, %r4, 4;
	add.s64 	%rd17, %rd15, %rd16;
	ld.global.nc.u32 	%r28, [%rd17];
	st.shared.u32 	[%r5], %r28;
	cvta.to.global.u64 	%rd18, %rd12;
	add.s64 	%rd19, %rd18, %rd16;
	ld.global.nc.u32 	%r29, [%rd19];
	st.shared.u32 	[%r6], %r29;
	cvta.to.global.u64 	%rd20, %rd13;
	mul.wide.s32 	%rd21, %r4, 16;
	add.s64 	%rd22, %rd20, %rd21;
	ld.global.nc.v2.f64 	{%fd9, %fd10}, [%rd22];
	st.shared.v2.f64 	[%r7], {%fd9, %fd10};
	cvta.to.global.u64 	%rd23, %rd14;
	add.s64 	%rd24, %rd23, %rd21;
	ld.global.nc.v2.f64 	{%fd11, %fd12}, [%rd24];
	st.shared.v2.f64 	[%r8], {%fd11, %fd12};
$L__BB0_3:
	bar.sync 	0;
	mov.u32 	%r30, %ctaid.y;
	shl.b32 	%r47, %r30, 3;
	setp.ge.s32 	%p6, %r47, %r18;
	@%p6 bra 	$L__BB0_11;
	cvta.to.global.u64 	%rd1, %rd6;
	setp.lt.u32 	%p7, %r3, 8;
	setp.eq.s32 	%p8, %r2, 0;
	and.pred  	%p1, %p7, %p8;
	shl.b32 	%r31, %r3, 2;
	mov.u32 	%r32, _ZZ35inplace_givens_update_complex_tiledILi32EEvP7double2PKiS3_PKS0_S5_S3_S3_S5_S5_iiiS0_S0_S0_E5s_sa1;
	add.s32 	%r10, %r32, %r31;
	mov.u32 	%r33, _ZZ35inplace_givens_update_complex_tiledILi32EEvP7double2PKiS3_PKS0_S5_S3_S3_S5_S5_iiiS0_S0_S0_E5s_ta1;
	add.s32 	%r11, %r33, %r31;
	shl.b32 	%r34, %r3, 4;
	mov.u32 	%r35, _ZZ35inplace_givens_update_complex_tiledILi32EEvP7double2PKiS3_PKS0_S5_S3_S3_S5_S5_iiiS0_S0_S0_E5s_pa1;
	add.s32 	%r12, %r35, %r34;
	mov.u32 	%r36, _ZZ35inplace_givens_update_complex_tiledILi32EEvP7double2PKiS3_PKS0_S5_S3_S3_S5_S5_iiiS0_S0_S0_E5s_pa2;
	add.s32 	%r13, %r36, %r34;
	mov.u32 	%r37, %nctaid.y;
	shl.b32 	%r14, %r37, 3;
	cvta.to.global.u64 	%rd2, %rd7;
	cvta.to.global.u64 	%rd3, %rd8;
	cvta.to.global.u64 	%rd4, %rd9;
	cvta.to.global.u64 	%rd5, %rd10;
	not.pred 	%p9, %p1;
$L__BB0_5:
	@%p9 bra 	$L__BB0_8;
	add.s32 	%r16, %r47, %r3;
	setp.ge.s32 	%p10, %r16, %r18;
	@%p10 bra 	$L__BB0_8;
	mul.wide.s32 	%rd25, %r16, 4;
	add.s64 	%rd26, %rd2, %rd25;
	ld.global.nc.u32 	%r38, [%rd26];
	st.shared.u32 	[%r10], %r38;
	add.s64 	%rd27, %rd3, %rd25;
	ld.global.nc.u32 	%r39, [%rd27];
	st.shared.u32 	[%r11], %r39;
	mul.wide.s32 	%rd28, %r16, 16;
	add.s64 	%rd29, %rd4, %rd28;
	ld.global.nc.v2.f64 	{%fd13, %fd14}, [%rd29];
	st.shared.v2.f64 	[%r12], {%fd13, %fd14};
	add.s64 	%rd30, %rd5, %rd28;
	ld.global.nc.v2.f64 	{%fd15, %fd16}, [%rd30];
	st.shared.v2.f64 	[%r13], {%fd15, %fd16};
$L__BB0_8:
	setp.ge.s32 	%p11, %r4, %r19;
	bar.sync 	0;
	add.s32 	%r40, %r47, %r3;
	setp.ge.s32 	%p12, %r40, %r18;
	or.pred  	%p13, %p11, %p12;
	@%p13 bra 	$L__BB0_10;
	ld.shared.u32 	%r41, [%r10];
	ld.shared.u32 	%r42, [%r11];
	ld.shared.v2.f64 	{%fd17, %fd18}, [%r12];
	ld.shared.v2.f64 	{%fd19, %fd20}, [%r13];
	ld.shared.u32 	%r43, [%r5];
	ld.shared.u32 	%r44, [%r6];
	ld.shared.v2.f64 	{%fd21, %fd22}, [%r7];
	ld.shared.v2.f64 	{%fd23, %fd24}, [%r8];
	mad.lo.s32 	%r45, %r41, %r20, %r43;
	mad.lo.s32 	%r46, %r42, %r20, %r44;
	mul.wide.s32 	%rd31, %r45, 16;
	add.s64 	%rd32, %rd1, %rd31;
	ld.global.v2.f64 	{%fd25, %fd26}, [%rd32];
	mul.wide.s32 	%rd33, %r46, 16;
	add.s64 	%rd34, %rd1, %rd33;
	ld.global.v2.f64 	{%fd27, %fd28}, [%rd34];
	mul.f64 	%fd29, %fd17, %fd21;
	mul.f64 	%fd30, %fd18, %fd22;
	sub.f64 	%fd31, %fd29, %fd30;
	mul.f64 	%fd32, %fd17, %fd22;
	fma.rn.f64 	%fd33, %fd18, %fd21, %fd32;
	mul.f64 	%fd34, %fd19, %fd23;
	mul.f64 	%fd35, %fd20, %fd24;
	sub.f64 	%fd36, %fd34, %fd35;
	mul.f64 	%fd37, %fd19, %fd24;
	fma.rn.f64 	%fd38, %fd20, %fd23, %fd37;
	mul.f64 	%fd39, %fd3, %fd25;
	mul.f64 	%fd40, %fd4, %fd26;
	sub.f64 	%fd41, %fd39, %fd40;
	mul.f64 	%fd42, %fd3, %fd26;
	fma.rn.f64 	%fd43, %fd4, %fd25, %fd42;
	mul.f64 	%fd44, %fd36, %fd27;
	mul.f64 	%fd45, %fd38, %fd28;
	sub.f64 	%fd46, %fd44, %fd45;
	mul.f64 	%fd47, %fd36, %fd28;
	fma.rn.f64 	%fd48, %fd38, %fd27, %fd47;
	mul.f64 	%fd49, %fd7, %fd46;
	mul.f64 	%fd50, %fd8, %fd48;
	sub.f64 	%fd51, %fd49, %fd50;
	mul.f64 	%fd52, %fd8, %fd46;
	fma.rn.f64 	%fd53, %fd7, %fd48, %fd52;
	add.f64 	%fd54, %fd41, %fd51;
	add.f64 	%fd55, %fd43, %fd53;
	mul.f64 	%fd56, %fd3, %fd27;
	mul.f64 	%fd57, %fd4, %fd28;
	sub.f64 	%fd58, %fd56, %fd57;
	mul.f64 	%fd59, %fd3, %fd28;
	fma.rn.f64 	%fd60, %fd4, %fd27, %fd59;
	mul.f64 	%fd61, %fd31, %fd25;
	mul.f64 	%fd62, %fd33, %fd26;
	sub.f64 	%fd63, %fd61, %fd62;
	mul.f64 	%fd64, %fd31, %fd26;
	fma.rn.f64 	%fd65, %fd33, %fd25, %fd64;
	mul.f64 	%fd66, %fd5, %fd63;
	mul.f64 	%fd67, %fd6, %fd65;
	sub.f64 	%fd68, %fd66, %fd67;
	mul.f64 	%fd69, %fd6, %fd63;
	fma.rn.f64 	%fd70, %fd5, %fd65, %fd69;
	add.f64 	%fd71, %fd58, %fd68;
	add.f64 	%fd72, %fd60, %fd70;
	st.global.v2.f64 	[%rd32], {%fd54, %fd55};
	st.global.v2.f64 	[%rd34], {%fd71, %fd72};
$L__BB0_10:
	bar.sync 	0;
	add.s32 	%r47, %r47, %r14;
	setp.lt.s32 	%p14, %r47, %r18;
	@%p14 bra 	$L__BB0_5;
$L__BB0_11:
	ret;

}
	// .globl	_Z35givens_update_soa_tiled_factor_realILi32EEvPdS0_PKiS2_PKdS4_S4_S4_S2_S2_S4_S4_S4_S4_iiiddddd
.visible .entry _Z35givens_update_soa_tiled_factor_realILi32EEvPdS0_PKiS2_PKdS4_S4_S4_S2_S2_S4_S4_S4_S4_iiiddddd(
	.param .u64 .ptr .align 1 _Z35givens_update_soa_tiled_factor_realILi32EEvPdS0_PKiS2_PKdS4_S4_S4_S2_S2_S4_S4_S4_S4_iiiddddd_param_0,
	.param .u64 .ptr .align 1 _Z35givens_update_soa_tiled_factor_realILi32EEvPdS0_PKiS2_PKdS4_S4_S4_S2_S2_S4_S4_S4_S4_iiiddddd_param_1,
	.param .u64 .ptr .align 1 _Z35givens_update_soa_tiled_factor_realILi32EEvPdS0_PKiS2_PKdS4_S4_S4_S2_S2_S4_S4_S4_S4_iiiddddd_param_2,
	.param .u64 .ptr .align 1 _Z35givens_update_soa_tiled_factor_realILi32EEvPdS0_PKiS2_PKdS4_S4_S4_S2_S2_S4_S4_S4_S4_iiiddddd_param_3,
	.param .u64 .ptr .align 1 _Z35givens_update_soa_tiled_factor_realILi32EEvPdS0_PKiS2_PKdS4_S4_S4_S2_S2_S4_S4_S4_S4_iiiddddd_param_4,
	.param .u64 .ptr .align 1 _Z35givens_update_soa_tiled_factor_realILi32EEvPdS0_PKiS2_PKdS4_S4_S4_S2_S2_S4_S4_S4_S4_iiiddddd_param_5,
	.param .u64 .ptr .align 1 _Z35givens_update_soa_tiled_factor_realILi32EEvPdS0_PKiS2_PKdS4_S4_S4_S2_S2_S4_S4_S4_S4_iiiddddd_param_6,
	.param .u64 .ptr .align 1 _Z35givens_update_soa_tiled_factor_realILi32EEvPdS0_PKiS2_PKdS4_S4_S4_S2_S2_S4_S4_S4_S4_iiiddddd_param_7,
	.param .u64 .ptr .align 1 _Z35givens_update_soa_tiled_factor_realILi32EEvPdS0_PKiS2_PKdS4_S4_S4_S2_S2_S4_S4_S4_S4_iiiddddd_param_8,
	.param .u64 .ptr .align 1 _Z35givens_update_soa_tiled_factor_realILi32EEvPdS0_PKiS2_PKdS4_S4_S4_S2_S2_S4_S4_S4_S4_iiiddddd_param_9,
	.param .u64 .ptr .align 1 _Z35givens_update_soa_tiled_factor_realILi32EEvPdS0_PKiS2_PKdS4_S4_S4_S2_S2_S4_S4_S4_S4_iiiddddd_param_10,
	.param .u64 .ptr .align 1 _Z35givens_update_soa_tiled_factor_realILi32EEvPdS0_PKiS2_PKdS4_S4_S4_S2_S2_S4_S4_S4_S4_iiiddddd_param_11,
	.param .u64 .ptr .align 1 _Z35givens_update_soa_tiled_factor_realILi32EEvPdS0_PKiS2_PKdS4_S4_S4_S2_S2_S4_S4_S4_S4_iiiddddd_param_12,
	.param .u64 .ptr .align 1 _Z35givens_update_soa_tiled_factor_realILi32EEvPdS0_PKiS2_PKdS4_S4_S4_S2_S2_S4_S4_S4_S4_iiiddddd_param_13,
	.param .u32 _Z35givens_update_soa_tiled_factor_realILi32EEvPdS0_PKiS2_PKdS4_S4_S4_S2_S2_S4_S4_S4_S4_iiiddddd_param_14,
	.param .u32 _Z35givens_update_soa_tiled_factor_realILi32EEvPdS0_PKiS2_PKdS4_S4_S4_S2_S2_S4_S4_S4_S4_iiiddddd_param_15,
	.param .u32 _Z35givens_update_soa_tiled_factor_realILi32EEvPdS0_PKiS2_PKdS4_S4_S4_S2_S2_S4_S4_S4_S4_iiiddddd_param_16,
	.param .f64 _Z35givens_update_soa_tiled_factor_realILi32EEvPdS0_PKiS2_PKdS4_S4_S4_S2_S2_S4_S4_S4_S4_iiiddddd_param_17,
	.param .f64 _Z35givens_update_soa_tiled_factor_realILi32EEvPdS0_PKiS2_PKdS4_S4_S4_S2_S2_S4_S4_S4_S4_iiiddddd_param_18,
	.param .f64 _Z35givens_update_soa_tiled_factor_realILi32EEvPdS0_PKiS2_PKdS4_S4_S4_S2_S2_S4_S4_S4_S4_iiiddddd_param_19,
	.param .f64 _Z35givens_update_soa_tiled_factor_realILi32EEvPdS0_PKiS2_PKdS4_S4_S4_S2_S2_S4_S4_S4_S4_iiiddddd_param_20,
	.param .f64 _Z35givens_update_soa_tiled_factor_realILi32EEvPdS0_PKiS2_PKdS4_S4_S4_S2_S2_S4_S4_S4_S4_iiiddddd_param_21
)
{
	.reg .pred 	%p<15>;
	.reg .b32 	%r<66>;
	.reg .b64 	%rd<51>;
	.reg .b64 	%fd<65>;
	// demoted variable
	.shared .align 4 .b8 _ZZ35givens_update_soa_tiled_factor_realILi32EEvPdS0_PKiS2_PKdS4_S4_S4_S2_S2_S4_S4_S4_S4_iiidddddE5s_sb1[128];
	// demoted variable
	.shared .align 4 .b8 _ZZ35givens_update_soa_tiled_factor_realILi32EEvPdS0_PKiS2_PKdS4_S4_S4_S2_S2_S4_S4_S4_S4_iiidddddE5s_tb1[128];
	// demoted variable
	.shared .align 8 .b8 _ZZ35givens_update_soa_tiled_factor_realILi32EEvPdS0_PKiS2_PKdS4_S4_S4_S2_S2_S4_S4_S4_S4_iiidddddE6s_pb1r[256];
	// demoted variable
	.shared .align 8 .b8 _ZZ35givens_update_soa_tiled_factor_realILi32EEvPdS0_PKiS2_PKdS4_S4_S4_S2_S2_S4_S4_S4_S4_iiidddddE6s_pb1i[256];
	// demoted variable
	.shared .align 8 .b8 _ZZ35givens_update_soa_tiled_factor_realILi32EEvPdS0_PKiS2_PKdS4_S4_S4_S2_S2_S4_S4_S4_S4_iiidddddE6s_pb2r[256];
	// demoted variable
	.shared .align 8 .b8 _ZZ35givens_update_soa_tiled_factor_realILi32EEvPdS0_PKiS2_PKdS4_S4_S4_S2_S2_S4_S4_S4_S4_iiidddddE6s_pb2i[256];
	// demoted variable
	.shared .align 4 .b8 _ZZ35givens_update_soa_tiled_factor_realILi32EEvPdS0_PKiS2_PKdS4_S4_S4_S2_S2_S4_S4_S4_S4_iiidddddE5s_sa1[32];
	// demoted variable
	.shared .align 4 .b8 _ZZ35givens_update_soa_tiled_factor_realILi32EEvPdS0_PKiS2_PKdS4_S4_S4_S2_S2_S4_S4_S4_S4_iiidddddE5s_ta1[32];
	// demoted variable
	.shared .align 8 .b8 _ZZ35givens_update_soa_tiled_factor_realILi32EEvPdS0_PKiS2_PKdS4_S4_S4_S2_S2_S4_S4_S4_S4_iiidddddE6s_pa1r[64];
	// demoted variable
	.shared .align 8 .b8 _ZZ35givens_update_soa_tiled_factor_realILi32EEvPdS0_PKiS2_PKdS4_S4_S4_S2_S2_S4_S4_S4_S4_iiidddddE6s_pa1i[64];
	// demoted variable
	.shared .align 8 .b8 _ZZ35givens_update_soa_tiled_factor_realILi32EEvPdS0_PKiS2_PKdS4_S4_S4_S2_S2_S4_S4_S4_S4_iiidddddE6s_pa2r[64];
	// demoted variable
	.shared .align 8 .b8 _ZZ35givens_update_soa_tiled_factor_realILi32EEvPdS0_PKiS2_PKdS4_S4_S4_S2_S2_S4_S4_S4_S4_iiidddddE6s_pa2i[64];
	ld.param.u64 	%rd9, [_Z35givens_update_soa_tiled_factor_realILi32EEvPdS0_PKiS2_PKdS4_S4_S4_S2_S2_S4_S4_S4_S4_iiiddddd_param_0];
	ld.param.u64 	%rd10, [_Z35givens_update_soa_tiled_factor_realILi32EEvPdS0_PKiS2_PKdS4_S4_S4_S2_S2_S4_S4_S4_S4_iiiddddd_param_1];
	ld.param.u64 	%rd11, [_Z35givens_update_soa_tiled_factor_realILi32EEvPdS0_PKiS2_PKdS4_S4_S4_S2_S2_S4_S4_S4_S4_iiiddddd_param_2];
	ld.param.u64 	%rd12, [_Z35givens_update_soa_tiled_factor_realILi32EEvPdS0_PKiS2_PKdS4_S4_S4_S2_S2_S4_S4_S4_S4_iiiddddd_param_3];
	ld.param.u64 	%rd13, [_Z35givens_update_soa_tiled_factor_realILi32EEvPdS0_PKiS2_PKdS4_S4_S4_S2_S2_S4_S4_S4_S4_iiiddddd_param_4];
	ld.param.u64 	%rd14, [_Z35givens_update_soa_tiled_factor_realILi32EEvPdS0_PKiS2_PKdS4_S4_S4_S2_S2_S4_S4_S4_S4_iiiddddd_param_5];
	ld.param.u64 	%rd15, [_Z35givens_update_soa_tiled_factor_realILi32EEvPdS0_PKiS2_PKdS4_S4_S4_S2_S2_S4_S4_S4_S4_iiiddddd_param_6];
	ld.param.u64 	%rd16, [_Z35givens_update_soa_tiled_factor_realILi32EEvPdS0_PKiS2_PKdS4_S4_S4_S2_S2_S4_S4_S4_S4_iiiddddd_param_7];
	ld.param.u64 	%rd17, [_Z35givens_update_soa_tiled_factor_realILi32EEvPdS0_PKiS2_PKdS4_S4_S4_S2_S2_S4_S4_S4_S4_iiiddddd_param_8];
	ld.param.u64 	%rd18, [_Z35givens_update_soa_tiled_factor_realILi32EEvPdS0_PKiS2_PKdS4_S4_S4_S2_S2_S4_S4_S4_S4_iiiddddd_param_9];
	ld.param.u64 	%rd19, [_Z35givens_update_soa_tiled_factor_realILi32EEvPdS0_PKiS2_PKdS4_S4_S4_S2_S2_S4_S4_S4_S4_iiiddddd_param_10];
	ld.param.u64 	%rd20, [_Z35givens_update_soa_tiled_factor_realILi32EEvPdS0_PKiS2_PKdS4_S4_S4_S2_S2_S4_S4_S4_S4_iiiddddd_param_11];
	ld.param.u64 	%rd21, [_Z35givens_update_soa_tiled_factor_realILi32EEvPdS0_PKiS2_PKdS4_S4_S4_S2_S2_S4_S4_S4_S4_iiiddddd_param_12];
	ld.param.u64 	%rd22, [_Z35givens_update_soa_tiled_factor_realILi32EEvPdS0_PKiS2_PKdS4_S4_S4_S2_S2_S4_S4_S4_S4_iiiddddd_param_13];
	ld.param.u32 	%r18, [_Z35givens_update_soa_tiled_factor_realILi32EEvPdS0_PKiS2_PKdS4_S4_S4_S2_S2_S4_S4_S4_S4_iiiddddd_param_14];
	ld.param.u32 	%r19, [_Z35givens_update_soa_tiled_factor_realILi32EEvPdS0_PKiS2_PKdS4_S4_S4_S2_S2_S4_S4_S4_S4_iiiddddd_param_15];
	mov.u32 	%r21, %ctaid.x;
	shl.b32 	%r1, %r21, 5;
	setp.ge.s32 	%p2, %r1, %r19;
	@%p2 bra 	$L__BB1_11;
	mov.u32 	%r2, %tid.x;
	mov.u32 	%r3, %tid.y;
	add.s32 	%r4, %r1, %r2;
	setp.ge.s32 	%p3, %r4, %r19;
	setp.ne.s32 	%p4, %r3, 0;
	shl.b32 	%r22, %r2, 2;
	mov.u32 	%r23, _ZZ35givens_update_soa_tiled_factor_realILi32EEvPdS0_PKiS2_PKdS4_S4_S4_S2_S2_S4_S4_S4_S4_iiidddddE5s_sb1;
	add.s32 	%r5, %r23, %r22;
	mov.u32 	%r24, _ZZ35givens_update_soa_tiled_factor_realILi32EEvPdS0_PKiS2_PKdS4_S4_S4_S2_S2_S4_S4_S4_S4_iiidddddE5s_tb1;
	add.s32 	%r6, %r24, %r22;
	shl.b32 	%r25, %r2, 3;
	mov.u32 	%r26, _ZZ35givens_update_soa_tiled_factor_realILi32EEvPdS0_PKiS2_PKdS4_S4_S4_S2_S2_S4_S4_S4_S4_iiidddddE6s_pb1r;
	add.s32 	%r7, %r26, %r25;
	mov.u32 	%r27, _ZZ35givens_update_soa_tiled_factor_realILi32EEvPdS0_PKiS2_PKdS4_S4_S4_S2_S2_S4_S4_S4_S4_iiidddddE6s_pb1i;
	add.s32 	%r8, %r27, %r25;
	mov.u32 	%r28, _ZZ35givens_update_soa_tiled_factor_realILi32EEvPdS0_PKiS2_PKdS4_S4_S4_S2_S2_S4_S4_S4_S4_iiidddddE6s_pb2r;
	add.s32 	%r9, %r28, %r25;
	mov.u32 	%r29, _ZZ35givens_update_soa_tiled_factor_realILi32EEvPdS0_PKiS2_PKdS4_S4_S4_S2_S2_S4_S4_S4_S4_iiidddddE6s_pb2i;
	add.s32 	%r10, %r29, %r25;
	or.pred  	%p5, %p4, %p3;
	@%p5 bra 	$L__BB1_3;
	cvta.to.global.u64 	%rd23, %rd17;
	mul.wide.s32 	%rd24, %r4, 4;
	add.s64 	%rd25, %rd23, %rd24;
	ld.global.nc.u32 	%r30, [%rd25];
	st.shared.u32 	[%r5], %r30;
	cvta.to.global.u64 	%rd26, %rd18;
	add.s64 	%rd27, %rd26, %rd24;
	ld.global.nc.u32 	%r31, [%rd27];
	st.shared.u32 	[%r6], %r31;
	cvta.to.global.u64 	%rd28, %rd19;
	mul.wide.s32 	%rd29, %r4, 8;
	add.s64 	%rd30, %rd28, %rd29;
	ld.global.nc.f64 	%fd6, [%rd30];
	st.shared.f64 	[%r7], %fd6;
	cvta.to.global.u64 	%rd31, %rd20;
	add.s64 	%rd32, %rd31, %rd29;
	ld.global.nc.f64 	%fd7, [%rd32];
	st.shared.f64 	[%r8], %fd7;
	cvta.to.global.u64 	%rd33, %rd21;
	add.s64 	%rd34, %rd33, %rd29;
	ld.global.nc.f64 	%fd8, [%rd34];
	st.shared.f64 	[%r9], %fd8;
	cvta.to.global.u64 	%rd35, %rd22;
	add.s64 	%rd36, %rd35, %rd29;
	ld.global.nc.f64 	%fd9, [%rd36];
	st.shared.f64 	[%r10], %fd9;
$L__BB1_3:
	bar.sync 	0;
	mov.u32 	%r32, %ctaid.y;
	shl.b32 	%r65, %r32, 3;
	setp.ge.s32 	%p6, %r65, %r18;
	@%p6 bra 	$L__BB1_11;
	cvta.to.global.u64 	%rd1, %rd10;
	cvta.to.global.u64 	%rd2, %rd9;
	setp.lt.u32 	%p7, %r3, 8;
	setp.eq.s32 	%p8, %r2, 0;
	and.pred  	%p1, %p7, %p8;
	shl.b32 	%r33, %r3, 2;
	mov.u32 	%r34, _ZZ35givens_update_soa_tiled_factor_realILi32EEvPdS0_PKiS2_PKdS4_S4_S4_S2_S2_S4_S4_S4_S4_iiidddddE5s_sa1;
	add.s32 	%r12, %r34, %r33;
	mov.u32 	%r35, _ZZ35givens_update_soa_tiled_factor_realILi32EEvPdS0_PKiS2_PKdS4_S4_S4_S2_S2_S4_S4_S4_S4_iiidddddE5s_ta1;
	add.s32 	%r13, %r35, %r33;
	mov.u32 	%r36, %nctaid.y;
	shl.b32 	%r14, %r36, 3;
	cvta.to.global.u64 	%rd3, %rd11;
	cvta.to.global.u64 	%rd4, %rd12;
	cvta.to.global.u64 	%rd5, %rd13;
	cvta.to.global.u64 	%rd6, %rd14;
	cvta.to.global.u64 	%rd7, %rd15;
	cvta.to.global.u64 	%rd8, %rd16;
	not.pred 	%p9, %p1;
$L__BB1_5:
	@%p9 bra 	$L__BB1_8;
	add.s32 	%r16, %r65, %r3;
	setp.ge.s32 	%p10, %r16, %r18;
	@%p10 bra 	$L__BB1_8;
	mul.wide.s32 	%rd37, %r16, 4;
	add.s64 	%rd38, %rd3, %rd37;
	ld.global.nc.u32 	%r37, [%rd38];
	st.shared.u32 	[%r12], %r37;
	add.s64 	%rd39, %rd4, %rd37;
	ld.global.nc.u32 	%r38, [%rd39];
	st.shared.u32 	[%r13], %r38;
	mul.wide.s32 	%rd40, %r16, 8;
	add.s64 	%rd41, %rd5, %rd40;
	ld.global.nc.f64 	%fd10, [%rd41];
	shl.b32 	%r39, %r3, 3;
	mov.u32 	%r40, _ZZ35givens_update_soa_tiled_factor_realILi32EEvPdS0_PKiS2_PKdS4_S4_S4_S2_S2_S4_S4_S4_S4_iiidddddE6s_pa1r;
	add.s32 	%r41, %r40, %r39;
	st.shared.f64 	[%r41], %fd10;
	add.s64 	%rd42, %rd6, %rd40;
	ld.global.nc.f64 	%fd11, [%rd42];
	mov.u32 	%r42, _ZZ35givens_update_soa_tiled_factor_realILi32EEvPdS0_PKiS2_PKdS4_S4_S4_S2_S2_S4_S4_S4_S4_iiidddddE6s_pa1i;
	add.s32 	%r43, %r42, %r39;
	st.shared.f64 	[%r43], %fd11;
	add.s64 	%rd43, %rd7, %rd40;
	ld.global.nc.f64 	%fd12, [%rd43];
	mov.u32 	%r44, _ZZ35givens_update_soa_tiled_factor_realILi32EEvPdS0_PKiS2_PKdS4_S4_S4_S2_S2_S4_S4_S4_S4_iiidddddE6s_pa2r;
	add.s32 	%r45, %r44, %r39;
	st.shared.f64 	[%r45], %fd12;
	add.s64 	%rd44, %rd8, %rd40;
	ld.global.nc.f64 	%fd13, [%rd44];
	mov.u32 	%r46, _ZZ35givens_update_soa_tiled_factor_realILi32EEvPdS0_PKiS2_PKdS4_S4_S4_S2_S2_S4_S4_S4_S4_iiidddddE6s_pa2i;
	add.s32 	%r47, %r46, %r39;
	st.shared.f64 	[%r47], %fd13;
$L__BB1_8:
	setp.ge.s32 	%p11, %r4, %r19;
	bar.sync 	0;
	add.s32 	%r48, %r65, %r3;
	setp.ge.s32 	%p12, %r48, %r18;
	or.pred  	%p13, %p11, %p12;
	@%p13 bra 	$L__BB1_10;
	ld.param.f64 	%fd64, [_Z35givens_update_soa_tiled_factor_realILi32EEvPdS0_PKiS2_PKdS4_S4_S4_S2_S2_S4_S4_S4_S4_iiiddddd_param_21];
	ld.param.f64 	%fd63, [_Z35givens_update_soa_tiled_factor_realILi32EEvPdS0_PKiS2_PKdS4_S4_S4_S2_S2_S4_S4_S4_S4_iiiddddd_param_20];
	ld.param.f64 	%fd62, [_Z35givens_update_soa_tiled_factor_realILi32EEvPdS0_PKiS2_PKdS4_S4_S4_S2_S2_S4_S4_S4_S4_iiiddddd_param_19];
	ld.param.f64 	%fd61, [_Z35givens_update_soa_tiled_factor_realILi32EEvPdS0_PKiS2_PKdS4_S4_S4_S2_S2_S4_S4_S4_S4_iiiddddd_param_18];
	ld.param.f64 	%fd60, [_Z35givens_update_soa_tiled_factor_realILi32EEvPdS0_PKiS2_PKdS4_S4_S4_S2_S2_S4_S4_S4_S4_iiiddddd_param_17];
	ld.param.u32 	%r64, [_Z35givens_update_soa_tiled_factor_realILi32EEvPdS0_PKiS2_PKdS4_S4_S4_S2_S2_S4_S4_S4_S4_iiiddddd_param_16];
	ld.shared.u32 	%r49, [%r12];
	ld.shared.u32 	%r50, [%r13];
	ld.shared.u32 	%r51, [%r5];
	ld.shared.u32 	%r52, [%r6];
	mad.lo.s32 	%r53, %r49, %r64, %r51;
	mad.lo.s32 	%r54, %r50, %r64, %r52;
	mul.wide.s32 	%rd45, %r53, 8;
	add.s64 	%rd46, %rd2, %rd45;
	ld.global.f64 	%fd14, [%rd46];
	add.s64 	%rd47, %rd1, %rd45;
	ld.global.f64 	%fd15, [%rd47];
	mul.wide.s32 	%rd48, %r54, 8;
	add.s64 	%rd49, %rd2, %rd48;
	ld.global.f64 	%fd16, [%rd49];
	add.s64 	%rd50, %rd1, %rd48;
	ld.global.f64 	%fd17, [%rd50];
	shl.b32 	%r55, %r3, 3;
	mov.u32 	%r56, _ZZ35givens_update_soa_tiled_factor_realILi32EEvPdS0_PKiS2_PKdS4_S4_S4_S2_S2_S4_S4_S4_S4_iiidddddE6s_pa1r;
	add.s32 	%r57, %r56, %r55;
	ld.shared.f64 	%fd18, [%r57];
	ld.shared.f64 	%fd19, [%r7];
	mul.f64 	%fd20, %fd18, %fd19;
	mov.u32 	%r58, _ZZ35givens_update_soa_tiled_factor_realILi32EEvPdS0_PKiS2_PKdS4_S4_S4_S2_S2_S4_S4_S4_S4_iiidddddE6s_pa1i;
	add.s32 	%r59, %r58, %r55;
	ld.shared.f64 	%fd21, [%r59];
	ld.shared.f64 	%fd22, [%r8];
	mul.f64 	%fd23, %fd21, %fd22;
	sub.f64 	%fd24, %fd20, %fd23;
	mul.f64 	%fd25, %fd21, %fd19;
	fma.rn.f64 	%fd26, %fd22, %fd18, %fd25;
	mov.u32 	%r60, _ZZ35givens_update_soa_tiled_factor_realILi32EEvPdS0_PKiS2_PKdS4_S4_S4_S2_S2_S4_S4_S4_S4_iiidddddE6s_pa2r;
	add.s32 	%r61, %r60, %r55;
	ld.shared.f64 	%fd27, [%r61];
	ld.shared.f64 	%fd28, [%r9];
	mul.f64 	%fd29, %fd27, %fd28;
	mov.u32 	%r62, _ZZ35givens_update_soa_tiled_factor_realILi32EEvPdS0_PKiS2_PKdS4_S4_S4_S2_S2_S4_S4_S4_S4_iiidddddE6s_pa2i;
	add.s32 	%r63, %r62, %r55;
	ld.shared.f64 	%fd30, [%r63];
	ld.shared.f64 	%fd31, [%r10];
	mul.f64 	%fd32, %fd30, %fd31;
	sub.f64 	%fd33, %fd29, %fd32;
	mul.f64 	%fd34, %fd30, %fd28;
	fma.rn.f64 	%fd35, %fd31, %fd27, %fd34;
	mul.f64 	%fd36, %fd16, %fd33;
	mul.f64 	%fd37, %fd17, %fd35;
	sub.f64 	%fd38, %fd36, %fd37;
	mul.f64 	%fd39, %fd16, %fd35;
	fma.rn.f64 	%fd40, %fd17, %fd33, %fd39;
	mul.f64 	%fd41, %fd63, %fd38;
	mul.f64 	%fd42, %fd64, %fd40;
	sub.f64 	%fd43, %fd41, %fd42;
	mul.f64 	%fd44, %fd64, %fd38;
	fma.rn.f64 	%fd45, %fd63, %fd40, %fd44;
	mul.f64 	%fd46, %fd14, %fd24;
	mul.f64 	%fd47, %fd15, %fd26;
	sub.f64 	%fd48, %fd46, %fd47;
	mul.f64 	%fd49, %fd14, %fd26;
	fma.rn.f64 	%fd50, %fd15, %fd24, %fd49;
	mul.f64 	%fd51, %fd61, %fd48;
	mul.f64 	%fd52, %fd62, %fd50;
	sub.f64 	%fd53, %fd51, %fd52;
	mul.f64 	%fd54, %fd62, %fd48;
	fma.rn.f64 	%fd55, %fd61, %fd50, %fd54;
	fma.rn.f64 	%fd56, %fd60, %fd14, %fd43;
	st.global.f64 	[%rd46], %fd56;
	fma.rn.f64 	%fd57, %fd60, %fd15, %fd45;
	st.global.f64 	[%rd47], %fd57;
	fma.rn.f64 	%fd58, %fd60, %fd16, %fd53;
	st.global.f64 	[%rd49], %fd58;
	fma.rn.f64 	%fd59, %fd60, %fd17, %fd55;
	st.global.f64 	[%rd50], %fd59;
$L__BB1_10:
	bar.sync 	0;
	add.s32 	%r65, %r65, %r14;
	setp.lt.s32 	%p14, %r65, %r18;
	@%p14 bra 	$L__BB1_5;
$L__BB1_11:
	ret;

}
	// .globl	_Z35givens_update_soa_tiled_factor_imagILi32EEvPdS0_PKiS2_PKdS4_S4_S4_S2_S2_S4_S4_S4_S4_iiiddddd
.visible .entry _Z35givens_update_soa_tiled_factor_imagILi32EEvPdS0_PKiS2_PKdS4_S4_S4_S2_S2_S4_S4_S4_S4_iiiddddd(
	.param .u64 .ptr .align 1 _Z35givens_update_soa_tiled_factor_imagILi32EEvPdS0_PKiS2_PKdS4_S4_S4_S2_S2_S4_S4_S4_S4_iiiddddd_param_0,
	.param .u64 .ptr .align 1 _Z35givens_update_soa_tiled_factor_imagILi32EEvPdS0_PKiS2_PKdS4_S4_S4_S2_S2_S4_S4_S4_S4_iiiddddd_param_1,
	.param .u64 .ptr .align 1 _Z35givens_update_soa_tiled_factor_imagILi32EEvPdS0_PKiS2_PKdS4_S4_S4_S2_S2_S4_S4_S4_S4_iiiddddd_param_2,
	.param .u64 .ptr .align 1 _Z35givens_update_soa_tiled_factor_imagILi32EEvPdS0_PKiS2_PKdS4_S4_S4_S2_S2_S4_S4_S4_S4_iiiddddd_param_3,
	.param .u64 .ptr .align 1 _Z35givens_update_soa_tiled_factor_imagILi32EEvPdS0_PKiS2_PKdS4_S4_S4_S2_S2_S4_S4_S4_S4_iiiddddd_param_4,
	.param .u64 .ptr .align 1 _Z35givens_update_soa_tiled_factor_imagILi32EEvPdS0_PKiS2_PKdS4_S4_S4_S2_S2_S4_S4_S4_S4_iiiddddd_param_5,
	.param .u64 .ptr .align 1 _Z35givens_update_soa_tiled_factor_imagILi32EEvPdS0_PKiS2_PKdS4_S4_S4_S2_S2_S4_S4_S4_S4_iiiddddd_param_6,
	.param .u64 .ptr .align 1 _Z35givens_update_soa_tiled_factor_imagILi32EEvPdS0_PKiS2_PKdS4_S4_S4_S2_S2_S4_S4_S4_S4_iiiddddd_param_7,
	.param .u64 .ptr .align 1 _Z35givens_update_soa_tiled_factor_imagILi32EEvPdS0_PKiS2_PKdS4_S4_S4_S2_S2_S4_S4_S4_S4_iiiddddd_param_8,
	.param .u64 .ptr .align 1 _Z35givens_update_soa_tiled_factor_imagILi32EEvPdS0_PKiS2_PKdS4_S4_S4_S2_S2_S4_S4_S4_S4_iiiddddd_param_9,
	.param .u64 .ptr .align 1 _Z35givens_update_soa_tiled_factor_imagILi32EEvPdS0_PKiS2_PKdS4_S4_S4_S2_S2_S4_S4_S4_S4_iiiddddd_param_10,
	.param .u64 .ptr .align 1 _Z35givens_update_soa_tiled_factor_imagILi32EEvPdS0_PKiS2_PKdS4_S4_S4_S2_S2_S4_S4_S4_S4_iiiddddd_param_11,
	.param .u64 .ptr .align 1 _Z35givens_update_soa_tiled_factor_imagILi32EEvPdS0_PKiS2_PKdS4_S4_S4_S2_S2_S4_S4_S4_S4_iiiddddd_param_12,
	.param .u64 .ptr .align 1 _Z35givens_update_soa_tiled_factor_imagILi32EEvPdS0_PKiS2_PKdS4_S4_S4_S2_S2_S4_S4_S4_S4_iiiddddd_param_13,
	.param .u32 _Z35givens_update_soa_tiled_factor_imagILi32EEvPdS0_PKiS2_PKdS4_S4_S4_S2_S2_S4_S4_S4_S4_iiiddddd_param_14,
	.param .u32 _Z35givens_update_soa_tiled_factor_imagILi32EEvPdS0_PKiS2_PKdS4_S4_S4_S2_S2_S4_S4_S4_S4_iiiddddd_param_15,
	.param .u32 _Z35givens_update_soa_tiled_factor_imagILi32EEvPdS0_PKiS2_PKdS4_S4_S4_S2_S2_S4_S4_S4_S4_iiiddddd_param_16,
	.param .f64 _Z35givens_update_soa_tiled_factor_imagILi32EEvPdS0_PKiS2_PKdS4_S4_S4_S2_S2_S4_S4_S4_S4_iiiddddd_param_17,
	.param .f64 _Z35givens_update_soa_tiled_factor_imagILi32EEvPdS0_PKiS2_PKdS4_S4_S4_S2_S2_S4_S4_S4_S4_iiiddddd_param_18,
	.param .f64 _Z35givens_update_soa_tiled_factor_imagILi32EEvPdS0_PKiS2_PKdS4_S4_S4_S2_S2_S4_S4_S4_S4_iiiddddd_param_19,
	.param .f64 _Z35givens_update_soa_tiled_factor_imagILi32EEvPdS0_PKiS2_PKdS4_S4_S4_S2_S2_S4_S4_S4_S4_iiiddddd_param_20,
	.param .f64 _Z35givens_update_soa_tiled_factor_imagILi32EEvPdS0_PKiS2_PKdS4_S4_S4_S2_S2_S4_S4_S4_S4_iiiddddd_param_21
)
{
	.reg .pred 	%p<15>;
	.reg .b32 	%r<66>;
	.reg .b64 	%rd<51>;
	.reg .b64 	%fd<67>;
	// demoted variable
	.shared .align 4 .b8 _ZZ35givens_update_soa_tiled_factor_imagILi32EEvPdS0_PKiS2_PKdS4_S4_S4_S2_S2_S4_S4_S4_S4_iiidddddE5s_sb1[128];
	// demoted variable
	.shared .align 4 .b8 _ZZ35givens_update_soa_tiled_factor_imagILi32EEvPdS0_PKiS2_PKdS4_S4_S4_S2_S2_S4_S4_S4_S4_iiidddddE5s_tb1[128];
	// demoted variable
	.shared .align 8 .b8 _ZZ35givens_update_soa_tiled_factor_imagILi32EEvPdS0_PKiS2_PKdS4_S4_S4_S2_S2_S4_S4_S4_S4_iiidddddE6s_pb1r[256];
	// demoted variable
	.shared .align 8 .b8 _ZZ35givens_update_soa_tiled_factor_imagILi32EEvPdS0_PKiS2_PKdS4_S4_S4_S2_S2_S4_S4_S4_S4_iiidddddE6s_pb1i[256];
	// demoted variable
	.shared .align 8 .b8 _ZZ35givens_update_soa_tiled_factor_imagILi32EEvPdS0_PKiS2_PKdS4_S4_S4_S2_S2_S4_S4_S4_S4_iiidddddE6s_pb2r[256];
	// demoted variable
	.shared .align 8 .b8 _ZZ35givens_update_soa_tiled_factor_imagILi32EEvPdS0_PKiS2_PKdS4_S4_S4_S2_S2_S4_S4_S4_S4_iiidddddE6s_pb2i[256];
	// demoted variable
	.shared .align 4 .b8 _ZZ35givens_update_soa_tiled_factor_imagILi32EEvPdS0_PKiS2_PKdS4_S4_S4_S2_S2_S4_S4_S4_S4_iiidddddE5s_sa1[32];
	// demoted variable
	.shared .align 4 .b8 _ZZ35givens_update_soa_tiled_factor_imagILi32EEvPdS0_PKiS2_PKdS4_S4_S4_S2_S2_S4_S4_S4_S4_iiidddddE5s_ta1[32];
	// demoted variable
	.shared .align 8 .b8 _ZZ35givens_update_soa_tiled_factor_imagILi32EEvPdS0_PKiS2_PKdS4_S4_S4_S2_S2_S4_S4_S4_S4_iiidddddE6s_pa1r[64];
	// demoted variable
	.shared .align 8 .b8 _ZZ35givens_update_soa_tiled_factor_imagILi32EEvPdS0_PKiS2_PKdS4_S4_S4_S2_S2_S4_S4_S4_S4_iiidddddE6s_pa1i[64];
	// demoted variable
	.shared .align 8 .b8 _ZZ35givens_update_soa_tiled_factor_imagILi32EEvPdS0_PKiS2_PKdS4_S4_S4_S2_S2_S4_S4_S4_S4_iiidddddE6s_pa2r[64];
	// demoted variable
	.shared .align 8 .b8 _ZZ35givens_update_soa_tiled_factor_imagILi32EEvPdS0_PKiS2_PKdS4_S4_S4_S2_S2_S4_S4_S4_S4_iiidddddE6s_pa2i[64];
	ld.param.u64 	%rd9, [_Z35givens_update_soa_tiled_factor_imagILi32EEvPdS0_PKiS2_PKdS4_S4_S4_S2_S2_S4_S4_S4_S4_iiiddddd_param_0];
	ld.param.u64 	%rd10, [_Z35givens_update_soa_tiled_factor_imagILi32EEvPdS0_PKiS2_PKdS4_S4_S4_S2_S2_S4_S4_S4_S4_iiiddddd_param_1];
	ld.param.u64 	%rd11, [_Z35givens_update_soa_tiled_factor_imagILi32EEvPdS0_PKiS2_PKdS4_S4_S4_S2_S2_S4_S4_S4_S4_iiiddddd_param_2];
	ld.param.u64 	%rd12, [_Z35givens_update_soa_tiled_factor_imagILi32EEvPdS0_PKiS2_PKdS4_S4_S4_S2_S2_S4_S4_S4_S4_iiiddddd_param_3];
	ld.param.u64 	%rd13, [_Z35givens_update_soa_tiled_factor_imagILi32EEvPdS0_PKiS2_PKdS4_S4_S4_S2_S2_S4_S4_S4_S4_iiiddddd_param_4];
	ld.param.u64 	%rd14, [_Z35givens_update_soa_tiled_factor_imagILi32EEvPdS0_PKiS2_PKdS4_S4_S4_S2_S2_S4_S4_S4_S4_iiiddddd_param_5];
	ld.param.u64 	%rd15, [_Z35givens_update_soa_tiled_factor_imagILi32EEvPdS0_PKiS2_PKdS4_S4_S4_S2_S2_S4_S4_S4_S4_iiiddddd_param_6];
	ld.param.u64 	%rd16, [_Z35givens_update_soa_tiled_factor_imagILi32EEvPdS0_PKiS2_PKdS4_S4_S4_S2_S2_S4_S4_S4_S4_iiiddddd_param_7];
	ld.param.u64 	%rd17, [_Z35givens_update_soa_tiled_factor_imagILi32EEvPdS0_PKiS2_PKdS4_S4_S4_S2_S2_S4_S4_S4_S4_iiiddddd_param_8];
	ld.param.u64 	%rd18, [_Z35givens_update_soa_tiled_factor_imagILi32EEvPdS0_PKiS2_PKdS4_S4_S4_S2_S2_S4_S4_S4_S4_iiiddddd_param_9];
	ld.param.u64 	%rd19, [_Z35givens_update_soa_tiled_factor_imagILi32EEvPdS0_PKiS2_PKdS4_S4_S4_S2_S2_S4_S4_S4_S4_iiiddddd_param_10];
	ld.param.u64 	%rd20, [_Z35givens_update_soa_tiled_factor_imagILi32EEvPdS0_PKiS2_PKdS4_S4_S4_S2_S2_S4_S4_S4_S4_iiiddddd_param_11];
	ld.param.u64 	%rd21, [_Z35givens_update_soa_tiled_factor_imagILi32EEvPdS0_PKiS2_PKdS4_S4_S4_S2_S2_S4_S4_S4_S4_iiiddddd_param_12];
	ld.param.u64 	%rd22, [_Z35givens_update_soa_tiled_factor_imagILi32EEvPdS0_PKiS2_PKdS4_S4_S4_S2_S2_S4_S4_S4_S4_iiiddddd_param_13];
	ld.param.u32 	%r18, [_Z35givens_update_soa_tiled_factor_imagILi32EEvPdS0_PKiS2_PKdS4_S4_S4_S2_S2_S4_S4_S4_S4_iiiddddd_param_14];
	ld.param.u32 	%r19, [_Z35givens_update_soa_tiled_factor_imagILi32EEvPdS0_PKiS2_PKdS4_S4_S4_S2_S2_S4_S4_S4_S4_iiiddddd_param_15];
	mov.u32 	%r21, %ctaid.x;
	shl.b32 	%r1, %r21, 5;
	setp.ge.s32 	%p2, %r1, %r19;
	@%p2 bra 	$L__BB2_11;
	mov.u32 	%r2, %tid.x;
	mov.u32 	%r3, %tid.y;
	add.s32 	%r4, %r1, %r2;
	setp.ge.s32 	%p3, %r4, %r19;
	setp.ne.s32 	%p4, %r3, 0;
	shl.b32 	%r22, %r2, 2;
	mov.u32 	%r23, _ZZ35givens_update_soa_tiled_factor_imagILi32EEvPdS0_PKiS2_PKdS4_S4_S4_S2_S2_S4_S4_S4_S4_iiidddddE5s_sb1;
	add.s32 	%r5, %r23, %r22;
	mov.u32 	%r24, _ZZ35givens_update_soa_tiled_factor_imagILi32EEvPdS0_PKiS2_PKdS4_S4_S4_S2_S2_S4_S4_S4_S4_iiidddddE5s_tb1;
	add.s32 	%r6, %r24, %r22;
	shl.b32 	%r25, %r2, 3;
	mov.u32 	%r26, _ZZ35givens_update_soa_tiled_factor_imagILi32EEvPdS0_PKiS2_PKdS4_S4_S4_S2_S2_S4_S4_S4_S4_iiidddddE6s_pb1r;
	add.s32 	%r7, %r26, %r25;
	mov.u32 	%r27, _ZZ35givens_update_soa_tiled_factor_imagILi32EEvPdS0_PKiS2_PKdS4_S4_S4_S2_S2_S4_S4_S4_S4_iiidddddE6s_pb1i;
	add.s32 	%r8, %r27, %r25;
	mov.u32 	%r28, _ZZ35givens_update_soa_tiled_factor_imagILi32EEvPdS0_PKiS2_PKdS4_S4_S4_S2_S2_S4_S4_S4_S4_iiidddddE6s_pb2r;
	add.s32 	%r9, %r28, %r25;
	mov.u32 	%r29, _ZZ35givens_update_soa_tiled_factor_imagILi32EEvPdS0_PKiS2_PKdS4_S4_S4_S2_S2_S4_S4_S4_S4_iiidddddE6s_pb2i;
	add.s32 	%r10, %r29, %r25;
	or.pred  	%p5, %p4, %p3;
	@%p5 bra 	$L__BB2_3;
	cvta.to.global.u64 	%rd23, %rd17;
	mul.wide.s32 	%rd24, %r4, 4;
	add.s64 	%rd25, %rd23, %rd24;
	ld.global.nc.u32 	%r30, [%rd25];
	st.shared.u32 	[%r5], %r30;
	cvta.to.global.u64 	%rd26, %rd18;
	add.s64 	%rd27, %rd26, %rd24;
	ld.global.nc.u32 	%r31, [%rd27];
	st.shared.u32 	[%r6], %r31;
	cvta.to.global.u64 	%rd28, %rd19;
	mul.wide.s32 	%rd29, %r4, 8;
	add.s64 	%rd30, %rd28, %rd29;
	ld.global.nc.f64 	%fd6, [%rd30];
	st.shared.f64 	[%r7], %fd6;
	cvta.to.global.u64 	%rd31, %rd20;
	add.s64 	%rd32, %rd31, %rd29;
	ld.global.nc.f64 	%fd7, [%rd32];
	st.shared.f64 	[%r8], %fd7;
	cvta.to.global.u64 	%rd33, %rd21;
	add.s64 	%rd34, %rd33, %rd29;
	ld.global.nc.f64 	%fd8, [%rd34];
	st.shared.f64 	[%r9], %fd8;
	cvta.to.global.u64 	%rd35, %rd22;
	add.s64 	%rd36, %rd35, %rd29;
	ld.global.nc.f64 	%fd9, [%rd36];
	st.shared.f64 	[%r10], %fd9;
$L__BB2_3:
	bar.sync 	0;
	mov.u32 	%r32, %ctaid.y;
	shl.b32 	%r65, %r32, 3;
	setp.ge.s32 	%p6, %r65, %r18;
	@%p6 bra 	$L__BB2_11;
	cvta.to.global.u64 	%rd1, %rd10;
	cvta.to.global.u64 	%rd2, %rd9;
	setp.lt.u32 	%p7, %r3, 8;
	setp.eq.s32 	%p8, %r2, 0;
	and.pred  	%p1, %p7, %p8;
	shl.b32 	%r33, %r3, 2;
	mov.u32 	%r34, _ZZ35givens_update_soa_tiled_factor_imagILi32EEvPdS0_PKiS2_PKdS4_S4_S4_S2_S2_S4_S4_S4_S4_iiidddddE5s_sa1;
	add.s32 	%r12, %r34, %r33;
	mov.u32 	%r35, _ZZ35givens_update_soa_tiled_factor_imagILi32EEvPdS0_PKiS2_PKdS4_S4_S4_S2_S2_S4_S4_S4_S4_iiidddddE5s_ta1;
	add.s32 	%r13, %r35, %r33;
	mov.u32 	%r36, %nctaid.y;
	shl.b32 	%r14, %r36, 3;
	cvta.to.global.u64 	%rd3, %rd11;
	cvta.to.global.u64 	%rd4, %rd12;
	cvta.to.global.u64 	%rd5, %rd13;
	cvta.to.global.u64 	%rd6, %rd14;
	cvta.to.global.u64 	%rd7, %rd15;
	cvta.to.global.u64 	%rd8, %rd16;
	not.pred 	%p9, %p1;
$L__BB2_5:
	@%p9 bra 	$L__BB2_8;
	add.s32 	%r16, %r65, %r3;
	setp.ge.s32 	%p10, %r16, %r18;
	@%p10 bra 	$L__BB2_8;
	mul.wide.s32 	%rd37, %r16, 4;
	add.s64 	%rd38, %rd3, %rd37;
	ld.global.nc.u32 	%r37, [%rd38];
	st.shared.u32 	[%r12], %r37;
	add.s64 	%rd39, %rd4, %rd37;
	ld.global.nc.u32 	%r38, [%rd39];
	st.shared.u32 	[%r13], %r38;
	mul.wide.s32 	%rd40, %r16, 8;
	add.s64 	%rd41, %rd5, %rd40;
	ld.global.nc.f64 	%fd10, [%rd41];
	shl.b32 	%r39, %r3, 3;
	mov.u32 	%r40, _ZZ35givens_update_soa_tiled_factor_imagILi32EEvPdS0_PKiS2_PKdS4_S4_S4_S2_S2_S4_S4_S4_S4_iiidddddE6s_pa1r;
	add.s32 	%r41, %r40, %r39;
	st.shared.f64 	[%r41], %fd10;
	add.s64 	%rd42, %rd6, %rd40;
	ld.global.nc.f64 	%fd11, [%rd42];
	mov.u32 	%r42, _ZZ35givens_update_soa_tiled_factor_imagILi32EEvPdS0_PKiS2_PKdS4_S4_S4_S2_S2_S4_S4_S4_S4_iiidddddE6s_pa1i;
	add.s32 	%r43, %r42, %r39;
	st.shared.f64 	[%r43], %fd11;
	add.s64 	%rd43, %rd7, %rd40;
	ld.global.nc.f64 	%fd12, [%rd43];
	mov.u32 	%r44, _ZZ35givens_update_soa_tiled_factor_imagILi32EEvPdS0_PKiS2_PKdS4_S4_S4_S2_S2_S4_S4_S4_S4_iiidddddE6s_pa2r;
	add.s32 	%r45, %r44, %r39;
	st.shared.f64 	[%r45], %fd12;
	add.s64 	%rd44, %rd8, %rd40;
	ld.global.nc.f64 	%fd13, [%rd44];
	mov.u32 	%r46, _ZZ35givens_update_soa_tiled_factor_imagILi32EEvPdS0_PKiS2_PKdS4_S4_S4_S2_S2_S4_S4_S4_S4_iiidddddE6s_pa2i;
	add.s32 	%r47, %r46, %r39;
	st.shared.f64 	[%r47], %fd13;
$L__BB2_8:
	setp.ge.s32 	%p11, %r4, %r19;
	bar.sync 	0;
	add.s32 	%r48, %r65, %r3;
	setp.ge.s32 	%p12, %r48, %r18;
	or.pred  	%p13, %p11, %p12;
	@%p13 bra 	$L__BB2_10;
	ld.param.f64 	%fd66, [_Z35givens_update_soa_tiled_factor_imagILi32EEvPdS0_PKiS2_PKdS4_S4_S4_S2_S2_S4_S4_S4_S4_iiiddddd_param_21];
	ld.param.f64 	%fd65, [_Z35givens_update_soa_tiled_factor_imagILi32EEvPdS0_PKiS2_PKdS4_S4_S4_S2_S2_S4_S4_S4_S4_iiiddddd_param_20];
	ld.param.f64 	%fd64, [_Z35givens_update_soa_tiled_factor_imagILi32EEvPdS0_PKiS2_PKdS4_S4_S4_S2_S2_S4_S4_S4_S4_iiiddddd_param_19];
	ld.param.f64 	%fd63, [_Z35givens_update_soa_tiled_factor_imagILi32EEvPdS0_PKiS2_PKdS4_S4_S4_S2_S2_S4_S4_S4_S4_iiiddddd_param_18];
	ld.param.f64 	%fd62, [_Z35givens_update_soa_tiled_factor_imagILi32EEvPdS0_PKiS2_PKdS4_S4_S4_S2_S2_S4_S4_S4_S4_iiiddddd_param_17];
	ld.param.u32 	%r64, [_Z35givens_update_soa_tiled_factor_imagILi32EEvPdS0_PKiS2_PKdS4_S4_S4_S2_S2_S4_S4_S4_S4_iiiddddd_param_16];
	ld.shared.u32 	%r49, [%r12];
	ld.shared.u32 	%r50, [%r13];
	ld.shared.u32 	%r51, [%r5];
	ld.shared.u32 	%r52, [%r6];
	mad.lo.s32 	%r53, %r49, %r64, %r51;
	mad.lo.s32 	%r54, %r50, %r64, %r52;
	mul.wide.s32 	%rd45, %r53, 8;
	add.s64 	%rd46, %rd2, %rd45;
	ld.global.f64 	%fd14, [%rd46];
	add.s64 	%rd47, %rd1, %rd45;
	ld.global.f64 	%fd15, [%rd47];
	mul.wide.s32 	%rd48, %r54, 8;
	add.s64 	%rd49, %rd2, %rd48;
	ld.global.f64 	%fd16, [%rd49];
	add.s64 	%rd50, %rd1, %rd48;
	ld.global.f64 	%fd17, [%rd50];
	shl.b32 	%r55, %r3, 3;
	mov.u32 	%r56, _ZZ35givens_update_soa_tiled_factor_imagILi32EEvPdS0_PKiS2_PKdS4_S4_S4_S2_S2_S4_S4_S4_S4_iiidddddE6s_pa1r;
	add.s32 	%r57, %r56, %r55;
	ld.shared.f64 	%fd18, [%r57];
	ld.shared.f64 	%fd19, [%r7];
	mul.f64 	%fd20, %fd18, %fd19;
	mov.u32 	%r58, _ZZ35givens_update_soa_tiled_factor_imagILi32EEvPdS0_PKiS2_PKdS4_S4_S4_S2_S2_S4_S4_S4_S4_iiidddddE6s_pa1i;
	add.s32 	%r59, %r58, %r55;
	ld.shared.f64 	%fd21, [%r59];
	ld.shared.f64 	%fd22, [%r8];
	mul.f64 	%fd23, %fd21, %fd22;
	sub.f64 	%fd24, %fd20, %fd23;
	mul.f64 	%fd25, %fd21, %fd19;
	fma.rn.f64 	%fd26, %fd22, %fd18, %fd25;
	mov.u32 	%r60, _ZZ35givens_update_soa_tiled_factor_imagILi32EEvPdS0_PKiS2_PKdS4_S4_S4_S2_S2_S4_S4_S4_S4_iiidddddE6s_pa2r;
	add.s32 	%r61, %r60, %r55;
	ld.shared.f64 	%fd27, [%r61];
	ld.shared.f64 	%fd28, [%r9];
	mul.f64 	%fd29, %fd27, %fd28;
	mov.u32 	%r62, _ZZ35givens_update_soa_tiled_factor_imagILi32EEvPdS0_PKiS2_PKdS4_S4_S4_S2_S2_S4_S4_S4_S4_iiidddddE6s_pa2i;
	add.s32 	%r63, %r62, %r55;
	ld.shared.f64 	%fd30, [%r63];
	ld.shared.f64 	%fd31, [%r10];
	mul.f64 	%fd32, %fd30, %fd31;
	sub.f64 	%fd33, %fd29, %fd32;
	mul.f64 	%fd34, %fd30, %fd28;
	fma.rn.f64 	%fd35, %fd31, %fd27, %fd34;
	mul.f64 	%fd36, %fd16, %fd33;
	mul.f64 	%fd37, %fd17, %fd35;
	sub.f64 	%fd38, %fd36, %fd37;
	mul.f64 	%fd39, %fd16, %fd35;
	fma.rn.f64 	%fd40, %fd17, %fd33, %fd39;
	mul.f64 	%fd41, %fd65, %fd38;
	mul.f64 	%fd42, %fd66, %fd40;
	sub.f64 	%fd43, %fd41, %fd42;
	mul.f64 	%fd44, %fd66, %fd38;
	fma.rn.f64 	%fd45, %fd65, %fd40, %fd44;
	mul.f64 	%fd46, %fd14, %fd24;
	mul.f64 	%fd47, %fd15, %fd26;
	sub.f64 	%fd48, %fd46, %fd47;
	mul.f64 	%fd49, %fd14, %fd26;
	fma.rn.f64 	%fd50, %fd15, %fd24, %fd49;
	mul.f64 	%fd51, %fd63, %fd48;
	mul.f64 	%fd52, %fd64, %fd50;
	sub.f64 	%fd53, %fd51, %fd52;
	mul.f64 	%fd54, %fd64, %fd48;
	fma.rn.f64 	%fd55, %fd63, %fd50, %fd54;
	mul.f64 	%fd56, %fd62, %fd15;
	sub.f64 	%fd57, %fd43, %fd56;
	st.global.f64 	[%rd46], %fd57;
	fma.rn.f64 	%fd58, %fd62, %fd14, %fd45;
	st.global.f64 	[%rd47], %fd58;
	mul.f64 	%fd59, %fd62, %fd17;
	sub.f64 	%fd60, %fd53, %fd59;
	st.global.f64 	[%rd49], %fd60;
	fma.rn.f64 	%fd61, %fd62, %fd16, %fd55;
	st.global.f64 	[%rd50], %fd61;
$L__BB2_10:
	bar.sync 	0;
	add.s32 	%r65, %r65, %r14;
	setp.lt.s32 	%p14, %r65, %r18;
	@%p14 bra 	$L__BB2_5;
$L__BB2_11:
	ret;

}


// ===== COMPILED SASS (sm_100) =====

	.target	sm_100

	.elftype	@"ET_EXEC"


//--------------------- .note.nv.tkinfo           --------------------------
	.section	.note.nv.tkinfo,"",@"SHT_NOTE"
	.sectionflags	@"SHF_NOTE_NV_TKINFO"
	.tkinfo
        /*0018*/ 	.word	0x00000002
        /*0030*/ 	.string	""
        /*0030*/ 	.string	"ptxas"
        /*0030*/ 	.string	"Cuda compilation tools, release 13.0, V13.0.88"
        /*0030*/ 	.string	"Build cuda_13.0.r13.0/compiler.36424714_0"
        /*0030*/ 	.string	"-arch sm_100 -m 64 "



//--------------------- .note.nv.cuinfo           --------------------------
	.section	.note.nv.cuinfo,"",@"SHT_NOTE"
	.sectionflags	@"SHF_NOTE_NV_CUINFO"
        /*0018*/ 	.short	0x0002
        /*001a*/ 	.short	0x0064
        /*001c*/ 	.short	0x0082
	.zero		2


//--------------------- .nv.info                  --------------------------
	.section	.nv.info,"",@"SHT_CUDA_INFO"
	.align	4


	//----- nvinfo : EIATTR_REGCOUNT
	.align		4
        /*0000*/ 	.byte	0x04, 0x2f
        /*0002*/ 	.short	(.L_1 - .L_0)
	.align		4
.L_0:
        /*0004*/ 	.word	index@(_Z35inplace_givens_update_complex_tiledILi32EEvP7double2PKiS3_PKS0_S5_S3_S3_S5_S5_iiiS0_S0_S0_)
        /*0008*/ 	.word	0x00000028


	//----- nvinfo : EIATTR_FRAME_SIZE
	.align		4
.L_1:
        /*000c*/ 	.byte	0x04, 0x11
        /*000e*/ 	.short	(.L_3 - .L_2)
	.align		4
.L_2:
        /*0010*/ 	.word	index@(_Z35inplace_givens_update_complex_tiledILi32EEvP7double2PKiS3_PKS0_S5_S3_S3_S5_S5_iiiS0_S0_S0_)
        /*0014*/ 	.word	0x00000000


	//----- nvinfo : EIATTR_REGCOUNT
	.align		4
.L_3:
        /*0018*/ 	.byte	0x04, 0x2f
        /*001a*/ 	.short	(.L_5 - .L_4)
	.align		4
.L_4:
        /*001c*/ 	.word	index@(_Z35givens_update_soa_tiled_factor_realILi32EEvPdS0_PKiS2_PKdS4_S4_S4_S2_S2_S4_S4_S4_S4_iiiddddd)
        /*0020*/ 	.word	0x00000027


	//----- nvinfo : EIATTR_FRAME_SIZE
	.align		4
.L_5:
        /*0024*/ 	.byte	0x04, 0x11
        /*0026*/ 	.short	(.L_7 - .L_6)
	.align		4
.L_6:
        /*0028*/ 	.word	index@(_Z35givens_update_soa_tiled_factor_realILi32EEvPdS0_PKiS2_PKdS4_S4_S4_S2_S2_S4_S4_S4_S4_iiiddddd)
        /*002c*/ 	.word	0x00000000


	//----- nvinfo : EIATTR_REGCOUNT
	.align		4
.L_7:
        /*0030*/ 	.byte	0x04, 0x2f
        /*0032*/ 	.short	(.L_9 - .L_8)
	.align		4
.L_8:
        /*0034*/ 	.word	index@(_Z35givens_update_soa_tiled_factor_imagILi32EEvPdS0_PKiS2_PKdS4_S4_S4_S2_S2_S4_S4_S4_S4_iiiddddd)
        /*0038*/ 	.word	0x00000027


	//----- nvinfo : EIATTR_FRAME_SIZE
	.align		4
.L_9:
        /*003c*/ 	.byte	0x04, 0x11
        /*003e*/ 	.short	(.L_11 - .L_10)
	.align		4
.L_10:
        /*0040*/ 	.word	index@(_Z35givens_update_soa_tiled_factor_imagILi32EEvPdS0_PKiS2_PKdS4_S4_S4_S2_S2_S4_S4_S4_S4_iiiddddd)
        /*0044*/ 	.word	0x00000000


	//----- nvinfo : EIATTR_MIN_STACK_SIZE
	.align		4
.L_11:
        /*0048*/ 	.byte	0x04, 0x12
        /*004a*/ 	.short	(.L_13 - .L_12)
	.align		4
.L_12:
        /*004c*/ 	.word	index@(_Z35givens_update_soa_tiled_factor_imagILi32EEvPdS0_PKiS2_PKdS4_S4_S4_S2_S2_S4_S4_S4_S4_iiiddddd)
        /*0050*/ 	.word	0x00000000


	//----- nvinfo : EIATTR_MIN_STACK_SIZE
	.align		4
.L_13:
        /*0054*/ 	.byte	0x04, 0x12
        /*0056*/ 	.short	(.L_15 - .L_14)
	.align		4
.L_14:
        /*0058*/ 	.word	index@(_Z35givens_update_soa_tiled_factor_realILi32EEvPdS0_PKiS2_PKdS4_S4_S4_S2_S2_S4_S4_S4_S4_iiiddddd)
        /*005c*/ 	.word	0x00000000


	//----- nvinfo : EIATTR_MIN_STACK_SIZE
	.align		4
.L_15:
        /*0060*/ 	.byte	0x04, 0x12
        /*0062*/ 	.short	(.L_17 - .L_16)
	.align		4
.L_16:
        /*0064*/ 	.word	index@(_Z35inplace_givens_update_complex_tiledILi32EEvP7double2PKiS3_PKS0_S5_S3_S3_S5_S5_iiiS0_S0_S0_)
        /*0068*/ 	.word	0x00000000
.L_17:


//--------------------- .nv.compat                --------------------------
	.section	.nv.compat,"",@"SHT_CUDA_COMPAT_INFO"
	.align	4
        /*0000*/ 	.byte	0x02, 0x09, 0x00, 0x00, 0x02, 0x02, 0x01, 0x00, 0x02, 0x05, 0x05, 0x00, 0x03, 0x07, 0x01, 0x01
        /*0010*/ 	.byte	0x02, 0x03, 0x00, 0x00, 0x02, 0x06, 0x01, 0x00, 0x04, 0x0b, 0x08, 0x00, 0x01, 0x00, 0x00, 0x00
        /*0020*/ 	.byte	0x00, 0x00, 0x00, 0x00


//--------------------- .nv.info._Z35givens_update_soa_tiled_factor_imagILi32EEvPdS0_PKiS2_PKdS4_S4_S4_S2_S2_S4_S4_S4_S4_iiiddddd --------------------------
	.section	.nv.info._Z35givens_update_soa_tiled_factor_imagILi32EEvPdS0_PKiS2_PKdS4_S4_S4_S2_S2_S4_S4_S4_S4_iiiddddd,"",@"SHT_CUDA_INFO"
	.sectionflags	@""
	.align	4


	//----- nvinfo : EIATTR_CUDA_API_VERSION
	.align		4
        /*0000*/ 	.byte	0x04, 0x37
        /*0002*/ 	.short	(.L_19 - .L_18)
.L_18:
        /*0004*/ 	.word	0x00000082


	//----- nvinfo : EIATTR_KPARAM_INFO
	.align		4
.L_19:
        /*0008*/ 	.byte	0x04, 0x17
        /*000a*/ 	.short	(.L_21 - .L_20)
.L_20:
        /*000c*/ 	.word	0x00000000
        /*0010*/ 	.short	0x0015
        /*0012*/ 	.short	0x00a0
        /*0014*/ 	.byte	0x00, 0xf0, 0x21, 0x00


	//----- nvinfo : EIATTR_KPARAM_INFO
	.align		4
.L_21:
        /*0018*/ 	.byte	0x04, 0x17
        /*001a*/ 	.short	(.L_23 - .L_22)
.L_22:
        /*001c*/ 	.word	0x00000000
        /*0020*/ 	.short	0x0014
        /*0022*/ 	.short	0x0098
        /*0024*/ 	.byte	0x00, 0xf0, 0x21, 0x00


	//----- nvinfo : EIATTR_KPARAM_INFO
	.align		4
.L_23:
        /*0028*/ 	.byte	0x04, 0x17
        /*002a*/ 	.short	(.L_25 - .L_24)
.L_24:
        /*002c*/ 	.word	0x00000000
        /*0030*/ 	.short	0x0013
        /*0032*/ 	.short	0x0090
        /*0034*/ 	.byte	0x00, 0xf0, 0x21, 0x00


	//----- nvinfo : EIATTR_KPARAM_INFO
	.align		4
.L_25:
        /*0038*/ 	.byte	0x04, 0x17
        /*003a*/ 	.short	(.L_27 - .L_26)
.L_26:
        /*003c*/ 	.word	0x00000000
        /*0040*/ 	.short	0x0012
        /*0042*/ 	.short	0x0088
        /*0044*/ 	.byte	0x00, 0xf0, 0x21, 0x00


	//----- nvinfo : EIATTR_KPARAM_INFO
	.align		4
.L_27:
        /*0048*/ 	.byte	0x04, 0x17
        /*004a*/ 	.short	(.L_29 - .L_28)
.L_28:
        /*004c*/ 	.word	0x00000000
        /*0050*/ 	.short	0x0011
        /*0052*/ 	.short	0x0080
        /*0054*/ 	.byte	0x00, 0xf0, 0x21, 0x00


	//----- nvinfo : EIATTR_KPARAM_INFO
	.align		4
.L_29:
        /*0058*/ 	.byte	0x04, 0x17
        /*005a*/ 	.short	(.L_31 - .L_30)
.L_30:
        /*005c*/ 	.word	0x00000000
        /*0060*/ 	.short	0x0010
        /*0062*/ 	.short	0x0078
        /*0064*/ 	.byte	0x00, 0xf0, 0x11, 0x00


	//----- nvinfo : EIATTR_KPARAM_INFO
	.align		4
.L_31:
        /*0068*/ 	.byte	0x04, 0x17
        /*006a*/ 	.short	(.L_33 - .L_32)
.L_32:
        /*006c*/ 	.word	0x00000000
        /*0070*/ 	.short	0x000f
        /*0072*/ 	.short	0x0074
        /*0074*/ 	.byte	0x00, 0xf0, 0x11, 0x00


	//----- nvinfo : EIATTR_KPARAM_INFO
	.align		4
.L_33:
        /*0078*/ 	.byte	0x04, 0x17
        /*007a*/ 	.short	(.L_35 - .L_34)
.L_34:
        /*007c*/ 	.word	0x00000000
        /*0080*/ 	.short	0x000e
        /*0082*/ 	.short	0x0070
        /*0084*/ 	.byte	0x00, 0xf0, 0x11, 0x00


	//----- nvinfo : EIATTR_KPARAM_INFO
	.align		4
.L_35:
        /*0088*/ 	.byte	0x04, 0x17
        /*008a*/ 	.short	(.L_37 - .L_36)
.L_36:
        /*008c*/ 	.word	0x00000000
        /*0090*/ 	.short	0x000d
        /*0092*/ 	.short	0x0068
        /*0094*/ 	.byte	0x00, 0xf5, 0x21, 0x00


	//----- nvinfo : EIATTR_KPARAM_INFO
	.align		4
.L_37:
        /*0098*/ 	.byte	0x04, 0x17
        /*009a*/ 	.short	(.L_39 - .L_38)
.L_38:
        /*009c*/ 	.word	0x00000000
        /*00a0*/ 	.short	0x000c
        /*00a2*/ 	.short	0x0060
        /*00a4*/ 	.byte	0x00, 0xf5, 0x21, 0x00


	//----- nvinfo : EIATTR_KPARAM_INFO
	.align		4
.L_39:
        /*00a8*/ 	.byte	0x04, 0x17
        /*00aa*/ 	.short	(.L_41 - .L_40)
.L_40:
        /*00ac*/ 	.word	0x00000000
        /*00b0*/ 	.short	0x000b
        /*00b2*/ 	.short	0x0058
        /*00b4*/ 	.byte	0x00, 0xf5, 0x21, 0x00


	//----- nvinfo : EIATTR_KPARAM_INFO
	.align		4
.L_41:
        /*00b8*/ 	.byte	0x04, 0x17
        /*00ba*/ 	.short	(.L_43 - .L_42)
.L_42:
        /*00bc*/ 	.word	0x00000000
        /*00c0*/ 	.short	0x000a
        /*00c2*/ 	.short	0x0050
        /*00c4*/ 	.byte	0x00, 0xf5, 0x21, 0x00


	//----- nvinfo : EIATTR_KPARAM_INFO
	.align		4
.L_43:
        /*00c8*/ 	.byte	0x04, 0x17
        /*00ca*/ 	.short	(.L_45 - .L_44)
.L_44:
        /*00cc*/ 	.word	0x00000000
        /*00d0*/ 	.short	0x0009
        /*00d2*/ 	.short	0x0048
        /*00d4*/ 	.byte	0x00, 0xf5, 0x21, 0x00


	//----- nvinfo : EIATTR_KPARAM_INFO
	.align		4
.L_45:
        /*00d8*/ 	.byte	0x04, 0x17
        /*00da*/ 	.short	(.L_47 - .L_46)
.L_46:
        /*00dc*/ 	.word	0x00000000
        /*00e0*/ 	.short	0x0008
        /*00e2*/ 	.short	0x0040
        /*00e4*/ 	.byte	0x00, 0xf5, 0x21, 0x00


	//----- nvinfo : EIATTR_KPARAM_INFO
	.align		4
.L_47:
        /*00e8*/ 	.byte	0x04, 0x17
        /*00ea*/ 	.short	(.L_49 - .L_48)
.L_48:
        /*00ec*/ 	.word	0x00000000
        /*00f0*/ 	.short	0x0007
        /*00f2*/ 	.short	0x0038
        /*00f4*/ 	.byte	0x00, 0xf5, 0x21, 0x00


	//----- nvinfo : EIATTR_KPARAM_INFO
	.align		4
.L_49:
        /*00f8*/ 	.byte	0x04, 0x17
        /*00fa*/ 	.short	(.L_51 - .L_50)
.L_50:
        /*00fc*/ 	.word	0x00000000
        /*0100*/ 	.short	0x0006
        /*0102*/ 	.short	0x0030
        /*0104*/ 	.byte	0x00, 0xf5, 0x21, 0x00


	//----- nvinfo : EIATTR_KPARAM_INFO
	.align		4
.L_51:
        /*0108*/ 	.byte	0x04, 0x17
        /*010a*/ 	.short	(.L_53 - .L_52)
.L_52:
        /*010c*/ 	.word	0x00000000
        /*0110*/ 	.short	0x0005
        /*0112*/ 	.short	0x0028
        /*0114*/ 	.byte	0x00, 0xf5, 0x21, 0x00


	//----- nvinfo : EIATTR_KPARAM_INFO
	.align		4
.L_53:
        /*0118*/ 	.byte	0x04, 0x17
        /*011a*/ 	.short	(.L_55 - .L_54)
.L_54:
        /*011c*/ 	.word	0x00000000
        /*0120*/ 	.short	0x0004
        /*0122*/ 	.short	0x0020
        /*0124*/ 	.byte	0x00, 0xf5, 0x21, 0x00


	//----- nvinfo : EIATTR_KPARAM_INFO
	.align		4
.L_55:
        /*0128*/ 	.byte	0x04, 0x17
        /*012a*/ 	.short	(.L_57 - .L_56)
.L_56:
        /*012c*/ 	.word	0x00000000
        /*0130*/ 	.short	0x0003
        /*0132*/ 	.short	0x0018
        /*0134*/ 	.byte	0x00, 0xf5, 0x21, 0x00


	//----- nvinfo : EIATTR_KPARAM_INFO
	.align		4
.L_57:
        /*0138*/ 	.byte	0x04, 0x17
        /*013a*/ 	.short	(.L_59 - .L_58)
.L_58:
        /*013c*/ 	.word	0x00000000
        /*0140*/ 	.short	0x0002
        /*0142*/ 	.short	0x0010
        /*0144*/ 	.byte	0x00, 0xf5, 0x21, 0x00


	//----- nvinfo : EIATTR_KPARAM_INFO
	.align		4
.L_59:
        /*0148*/ 	.byte	0x04, 0x17
        /*014a*/ 	.short	(.L_61 - .L_60)
.L_60:
        /*014c*/ 	.word	0x00000000
        /*0150*/ 	.short	0x0001
        /*0152*/ 	.short	0x0008
        /*0154*/ 	.byte	0x00, 0xf5, 0x21, 0x00


	//----- nvinfo : EIATTR_KPARAM_INFO
	.align		4
.L_61:
        /*0158*/ 	.byte	0x04, 0x17
        /*015a*/ 	.short	(.L_63 - .L_62)
.L_62:
        /*015c*/ 	.word	0x00000000
        /*0160*/ 	.short	0x0000
        /*0162*/ 	.short	0x0000
        /*0164*/ 	.byte	0x00, 0xf5, 0x21, 0x00


	//----- nvinfo : EIATTR_SPARSE_MMA_MASK
	.align		4
.L_63:
        /*0168*/ 	.byte	0x03, 0x50
        /*016a*/ 	.short	0x0000


	//----- nvinfo : EIATTR_MAXREG_COUNT
	.align		4
        /*016c*/ 	.byte	0x03, 0x1b
        /*016e*/ 	.short	0x00ff


	//----- nvinfo : EIATTR_NUM_BARRIERS
	.align		4
        /*0170*/ 	.byte	0x02, 0x4c
        /*0172*/ 	.byte	0x01
	.zero		1


	//----- nvinfo : EIATTR_MERCURY_ISA_VERSION
	.align		4
        /*0174*/ 	.byte	0x03, 0x5f
        /*0176*/ 	.short	0x0101


	//----- nvinfo : EIATTR_VRC_CTA_INIT_COUNT
	.align		4
        /*0178*/ 	.byte	0x02, 0x4a
	.zero		1
	.zero		1


	//----- nvinfo : EIATTR_EXIT_INSTR_OFFSETS
	.align		4
        /*017c*/ 	.byte	0x04, 0x1c
        /*017e*/ 	.short	(.L_65 - .L_64)


	//   ....[0]....
.L_64:
        /*0180*/ 	.word	0x00000050


	//   ....[1]....
        /*0184*/ 	.word	0x000003f0


	//   ....[2]....
        /*0188*/ 	.word	0x00000cc0


	//----- nvinfo : EIATTR_CRS_STACK_SIZE
	.align		4
.L_65:
        /*018c*/ 	.byte	0x04, 0x1e
        /*018e*/ 	.short	(.L_67 - .L_66)
.L_66:
        /*0190*/ 	.word	0x00000000


	//----- nvinfo : EIATTR_CBANK_PARAM_SIZE
	.align		4
.L_67:
        /*0194*/ 	.byte	0x03, 0x19
        /*0196*/ 	.short	0x00a8


	//----- nvinfo : EIATTR_PARAM_CBANK
	.align		4
        /*0198*/ 	.byte	0x04, 0x0a
        /*019a*/ 	.short	(.L_69 - .L_68)
	.align		4
.L_68:
        /*019c*/ 	.word	index@(.nv.constant0._Z35givens_update_soa_tiled_factor_imagILi32EEvPdS0_PKiS2_PKdS4_S4_S4_S2_S2_S4_S4_S4_S4_iiiddddd)
        /*01a0*/ 	.short	0x0380
        /*01a2*/ 	.short	0x00a8


	//----- nvinfo : EIATTR_SW_WAR
	.align		4
.L_69:
        /*01a4*/ 	.byte	0x04, 0x36
        /*01a6*/ 	.short	(.L_71 - .L_70)
.L_70:
        /*01a8*/ 	.word	0x00000008
.L_71:


//--------------------- .nv.info._Z35givens_update_soa_tiled_factor_realILi32EEvPdS0_PKiS2_PKdS4_S4_S4_S2_S2_S4_S4_S4_S4_iiiddddd --------------------------
	.section	.nv.info._Z35givens_update_soa_tiled_factor_realILi32EEvPdS0_PKiS2_PKdS4_S4_S4_S2_S2_S4_S4_S4_S4_iiiddddd,"",@"SHT_CUDA_INFO"
	.sectionflags	@""
	.align	4


	//----- nvinfo : EIATTR_CUDA_API_VERSION
	.align		4
        /*0000*/ 	.byte	0x04, 0x37
        /*0002*/ 	.short	(.L_73 - .L_72)
.L_72:
        /*0004*/ 	.word	0x00000082


	//----- nvinfo : EIATTR_KPARAM_INFO
	.align		4
.L_73:
        /*0008*/ 	.byte	0x04, 0x17
        /*000a*/ 	.short	(.L_75 - .L_74)
.L_74:
        /*000c*/ 	.word	0x00000000
        /*0010*/ 	.short	0x0015
        /*0012*/ 	.short	0x00a0
        /*0014*/ 	.byte	0x00, 0xf0, 0x21, 0x00


	//----- nvinfo : EIATTR_KPARAM_INFO
	.align		4
.L_75:
        /*0018*/ 	.byte	0x04, 0x17
        /*001a*/ 	.short	(.L_77 - .L_76)
.L_76:
        /*001c*/ 	.word	0x00000000
        /*0020*/ 	.short	0x0014
        /*0022*/ 	.short	0x0098
        /*0024*/ 	.byte	0x00, 0xf0, 0x21, 0x00


	//----- nvinfo : EIATTR_KPARAM_INFO
	.align		4
.L_77:
        /*0028*/ 	.byte	0x04, 0x17
        /*002a*/ 	.short	(.L_79 - .L_78)
.L_78:
        /*002c*/ 	.word	0x00000000
        /*0030*/ 	.short	0x0013
        /*0032*/ 	.short	0x0090
        /*0034*/ 	.byte	0x00, 0xf0, 0x21, 0x00


	//----- nvinfo : EIATTR_KPARAM_INFO
	.align		4
.L_79:
        /*0038*/ 	.byte	0x04, 0x17
        /*003a*/ 	.short	(.L_81 - .L_80)
.L_80:
        /*003c*/ 	.word	0x00000000
        /*0040*/ 	.short	0x0012
        /*0042*/ 	.short	0x0088
        /*0044*/ 	.byte	0x00, 0xf0, 0x21, 0x00


	//----- nvinfo : EIATTR_KPARAM_INFO
	.align		4
.L_81:
        /*0048*/ 	.byte	0x04, 0x17
        /*004a*/ 	.short	(.L_83 - .L_82)
.L_82:
        /*004c*/ 	.word	0x00000000
        /*0050*/ 	.short	0x0011
        /*0052*/ 	.short	0x0080
        /*0054*/ 	.byte	0x00, 0xf0, 0x21, 0x00


	//----- nvinfo : EIATTR_KPARAM_INFO
	.align		4
.L_83:
        /*0058*/ 	.byte	0x04, 0x17
        /*005a*/ 	.short	(.L_85 - .L_84)
.L_84:
        /*005c*/ 	.word	0x00000000
        /*0060*/ 	.short	0x0010
        /*0062*/ 	.short	0x0078
        /*0064*/ 	.byte	0x00, 0xf0, 0x11, 0x00


	//----- nvinfo : EIATTR_KPARAM_INFO
	.align		4
.L_85:
        /*0068*/ 	.byte	0x04, 0x17
        /*006a*/ 	.short	(.L_87 - .L_86)
.L_86:
        /*006c*/ 	.word	0x00000000
        /*0070*/ 	.short	0x000f
        /*0072*/ 	.short	0x0074
        /*0074*/ 	.byte	0x00, 0xf0, 0x11, 0x00


	//----- nvinfo : EIATTR_KPARAM_INFO
	.align		4
.L_87:
        /*0078*/ 	.byte	0x04, 0x17
        /*007a*/ 	.short	(.L_89 - .L_88)
.L_88:
        /*007c*/ 	.word	0x00000000
        /*0080*/ 	.short	0x000e
        /*0082*/ 	.short	0x0070
        /*0084*/ 	.byte	0x00, 0xf0, 0x11, 0x00


	//----- nvinfo : EIATTR_KPARAM_INFO
	.align		4
.L_89:
        /*0088*/ 	.byte	0x04, 0x17
        /*008a*/ 	.short	(.L_91 - .L_90)
.L_90:
        /*008c*/ 	.word	0x00000000
        /*0090*/ 	.short	0x000d
        /*0092*/ 	.short	0x0068
        /*0094*/ 	.byte	0x00, 0xf5, 0x21, 0x00


	//----- nvinfo : EIATTR_KPARAM_INFO
	.align		4
.L_91:
        /*0098*/ 	.byte	0x04, 0x17
        /*009a*/ 	.short	(.L_93 - .L_92)
.L_92:
        /*009c*/ 	.word	0x00000000
        /*00a0*/ 	.short	0x000c
        /*00a2*/ 	.short	0x0060
        /*00a4*/ 	.byte	0x00, 0xf5, 0x21, 0x00


	//----- nvinfo : EIATTR_KPARAM_INFO
	.align		4
.L_93:
        /*00a8*/ 	.byte	0x04, 0x17
        /*00aa*/ 	.short	(.L_95 - .L_94)
.L_94:
        /*00ac*/ 	.word	0x00000000
        /*00b0*/ 	.short	0x000b
        /*00b2*/ 	.short	0x0058
        /*00b4*/ 	.byte	0x00, 0xf5, 0x21, 0x00


	//----- nvinfo : EIATTR_KPARAM_INFO
	.align		4
.L_95:
        /*00b8*/ 	.byte	0x04, 0x17
        /*00ba*/ 	.short	(.L_97 - .L_96)
.L_96:
        /*00bc*/ 	.word	0x00000000
        /*00c0*/ 	.short	0x000a
        /*00c2*/ 	.short	0x0050
        /*00c4*/ 	.byte	0x00, 0xf5, 0x21, 0x00


	//----- nvinfo : EIATTR_KPARAM_INFO
	.align		4
.L_97:
        /*00c8*/ 	.byte	0x04, 0x17
        /*00ca*/ 	.short	(.L_99 - .L_98)
.L_98:
        /*00cc*/ 	.word	0x00000000
        /*00d0*/ 	.short	0x0009
        /*00d2*/ 	.short	0x0048
        /*00d4*/ 	.byte	0x00, 0xf5, 0x21, 0x00


	//----- nvinfo : EIATTR_KPARAM_INFO
	.align		4
.L_99:
        /*00d8*/ 	.byte	0x04, 0x17
        /*00da*/ 	.short	(.L_101 - .L_100)
.L_100:
        /*00dc*/ 	.word	0x00000000
        /*00e0*/ 	.short	0x0008
        /*00e2*/ 	.short	0x0040
        /*00e4*/ 	.byte	0x00, 0xf5, 0x21, 0x00


	//----- nvinfo : EIATTR_KPARAM_INFO
	.align		4
.L_101:
        /*00e8*/ 	.byte	0x04, 0x17
        /*00ea*/ 	.short	(.L_103 - .L_102)
.L_102:
        /*00ec*/ 	.word	0x00000000
        /*00f0*/ 	.short	0x0007
        /*00f2*/ 	.short	0x0038
        /*00f4*/ 	.byte	0x00, 0xf5, 0x21, 0x00


	//----- nvinfo : EIATTR_KPARAM_INFO
	.align		4
.L_103:
        /*00f8*/ 	.byte	0x04, 0x17
        /*00fa*/ 	.short	(.L_105 - .L_104)
.L_104:
        /*00fc*/ 	.word	0x00000000
        /*0100*/ 	.short	0x0006
        /*0102*/ 	.short	0x0030
        /*0104*/ 	.byte	0x00, 0xf5, 0x21, 0x00


	//----- nvinfo : EIATTR_KPARAM_INFO
	.align		4
.L_105:
        /*0108*/ 	.byte	0x04, 0x17
        /*010a*/ 	.short	(.L_107 - .L_106)
.L_106:
        /*010c*/ 	.word	0x00000000
        /*0110*/ 	.short	0x0005
        /*0112*/ 	.short	0x0028
        /*0114*/ 	.byte	0x00, 0xf5, 0x21, 0x00


	//----- nvinfo : EIATTR_KPARAM_INFO
	.align		4
.L_107:
        /*0118*/ 	.byte	0x04, 0x17
        /*011a*/ 	.short	(.L_109 - .L_108)
.L_108:
        /*011c*/ 	.word	0x00000000
        /*0120*/ 	.short	0x0004
        /*0122*/ 	.short	0x0020
        /*0124*/ 	.byte	0x00, 0xf5, 0x21, 0x00


	//----- nvinfo : EIATTR_KPARAM_INFO
	.align		4
.L_109:
        /*0128*/ 	.byte	0x04, 0x17
        /*012a*/ 	.short	(.L_111 - .L_110)
.L_110:
        /*012c*/ 	.word	0x00000000
        /*0130*/ 	.short	0x0003
        /*0132*/ 	.short	0x0018
        /*0134*/ 	.byte	0x00, 0xf5, 0x21, 0x00


	//----- nvinfo : EIATTR_KPARAM_INFO
	.align		4
.L_111:
        /*0138*/ 	.byte	0x04, 0x17
        /*013a*/ 	.short	(.L_113 - .L_112)
.L_112:
        /*013c*/ 	.word	0x00000000
        /*0140*/ 	.short	0x0002
        /*0142*/ 	.short	0x0010
        /*0144*/ 	.byte	0x00, 0xf5, 0x21, 0x00


	//----- nvinfo : EIATTR_KPARAM_INFO
	.align		4
.L_113:
        /*0148*/ 	.byte	0x04, 0x17
        /*014a*/ 	.short	(.L_115 - .L_114)
.L_114:
        /*014c*/ 	.word	0x00000000
        /*0150*/ 	.short	0x0001
        /*0152*/ 	.short	0x0008
        /*0154*/ 	.byte	0x00, 0xf5, 0x21, 0x00


	//----- nvinfo : EIATTR_KPARAM_INFO
	.align		4
.L_115:
        /*0158*/ 	.byte	0x04, 0x17
        /*015a*/ 	.short	(.L_117 - .L_116)
.L_116:
        /*015c*/ 	.word	0x00000000
        /*0160*/ 	.short	0x0000
        /*0162*/ 	.short	0x0000
        /*0164*/ 	.byte	0x00, 0xf5, 0x21, 0x00


	//----- nvinfo : EIATTR_SPARSE_MMA_MASK
	.align		4
.L_117:
        /*0168*/ 	.byte	0x03, 0x50
        /*016a*/ 	.short	0x0000


	//----- nvinfo : EIATTR_MAXREG_COUNT
	.align		4
        /*016c*/ 	.byte	0x03, 0x1b
        /*016e*/ 	.short	0x00ff


	//----- nvinfo : EIATTR_NUM_BARRIERS
	.align		4
        /*0170*/ 	.byte	0x02, 0x4c
        /*0172*/ 	.byte	0x01
	.zero		1


	//----- nvinfo : EIATTR_MERCURY_ISA_VERSION
	.align		4
        /*0174*/ 	.byte	0x03, 0x5f
        /*0176*/ 	.short	0x0101


	//----- nvinfo : EIATTR_VRC_CTA_INIT_COUNT
	.align		4
        /*0178*/ 	.byte	0x02, 0x4a
	.zero		1
	.zero		1


	//----- nvinfo : EIATTR_EXIT_INSTR_OFFSETS
	.align		4
        /*017c*/ 	.byte	0x04, 0x1c
        /*017e*/ 	.short	(.L_119 - .L_118)


	//   ....[0]....
.L_118:
        /*0180*/ 	.word	0x00000050


	//   ....[1]....
        /*0184*/ 	.word	0x000003f0


	//   ....[2]....
        /*0188*/ 	.word	0x00000cc0


	//----- nvinfo : EIATTR_CRS_STACK_SIZE
	.align		4
.L_119:
        /*018c*/ 	.byte	0x04, 0x1e
        /*018e*/ 	.short	(.L_121 - .L_120)
.L_120:
        /*0190*/ 	.word	0x00000000


	//----- nvinfo : EIATTR_CBANK_PARAM_SIZE
	.align		4
.L_121:
        /*0194*/ 	.byte	0x03, 0x19
        /*0196*/ 	.short	0x00a8


	//----- nvinfo : EIATTR_PARAM_CBANK
	.align		4
        /*0198*/ 	.byte	0x04, 0x0a
        /*019a*/ 	.short	(.L_123 - .L_122)
	.align		4
.L_122:
        /*019c*/ 	.word	index@(.nv.constant0._Z35givens_update_soa_tiled_factor_realILi32EEvPdS0_PKiS2_PKdS4_S4_S4_S2_S2_S4_S4_S4_S4_iiiddddd)
        /*01a0*/ 	.short	0x0380
        /*01a2*/ 	.short	0x00a8


	//----- nvinfo : EIATTR_SW_WAR
	.align		4
.L_123:
        /*01a4*/ 	.byte	0x04, 0x36
        /*01a6*/ 	.short	(.L_125 - .L_124)
.L_124:
        /*01a8*/ 	.word	0x00000008
.L_125:


//--------------------- .nv.info._Z35inplace_givens_update_complex_tiledILi32EEvP7double2PKiS3_PKS0_S5_S3_S3_S5_S5_iiiS0_S0_S0_ --------------------------
	.section	.nv.info._Z35inplace_givens_update_complex_tiledILi32EEvP7double2PKiS3_PKS0_S5_S3_S3_S5_S5_iiiS0_S0_S0_,"",@"SHT_CUDA_INFO"
	.sectionflags	@""
	.align	4


	//----- nvinfo : EIATTR_CUDA_API_VERSION
	.align		4
        /*0000*/ 	.byte	0x04, 0x37
        /*0002*/ 	.short	(.L_127 - .L_126)
.L_126:
        /*0004*/ 	.word	0x00000082


	//----- nvinfo : EIATTR_KPARAM_INFO
	.align		4
.L_127:
        /*0008*/ 	.byte	0x04, 0x17
        /*000a*/ 	.short	(.L_129 - .L_128)
.L_128:
        /*000c*/ 	.word	0x00000000
        /*0010*/ 	.short	0x000e
        /*0012*/ 	.short	0x0080
        /*0014*/ 	.byte	0x00, 0xf0, 0x41, 0x00


	//----- nvinfo : EIATTR_KPARAM_INFO
	.align		4
.L_129:
        /*0018*/ 	.byte	0x04, 0x17
        /*001a*/ 	.short	(.L_131 - .L_130)
.L_130:
        /*001c*/ 	.word	0x00000000
        /*0020*/ 	.short	0x000d
        /*0022*/ 	.short	0x0070
        /*0024*/ 	.byte	0x00, 0xf0, 0x41, 0x00


	//----- nvinfo : EIATTR_KPARAM_INFO
	.align		4
.L_131:
        /*0028*/ 	.byte	0x04, 0x17
        /*002a*/ 	.short	(.L_133 - .L_132)
.L_132:
        /*002c*/ 	.word	0x00000000
        /*0030*/ 	.short	0x000c
        /*0032*/ 	.short	0x0060
        /*0034*/ 	.byte	0x00, 0xf0, 0x41, 0x00


	//----- nvinfo : EIATTR_KPARAM_INFO
	.align		4
.L_133:
        /*0038*/ 	.byte	0x04, 0x17
        /*003a*/ 	.short	(.L_135 - .L_134)
.L_134:
        /*003c*/ 	.word	0x00000000
        /*0040*/ 	.short	0x000b
        /*0042*/ 	.short	0x0050
        /*0044*/ 	.byte	0x00, 0xf0, 0x11, 0x00


	//----- nvinfo : EIATTR_KPARAM_INFO
	.align		4
.L_135:
        /*0048*/ 	.byte	0x04, 0x17
        /*004a*/ 	.short	(.L_137 - .L_136)
.L_136:
        /*004c*/ 	.word	0x00000000
        /*0050*/ 	.short	0x000a
        /*0052*/ 	.short	0x004c
        /*0054*/ 	.byte	0x00, 0xf0, 0x11, 0x00


	//----- nvinfo : EIATTR_KPARAM_INFO
	.align		4
.L_137:
        /*0058*/ 	.byte	0x04, 0x17
        /*005a*/ 	.short	(.L_139 - .L_138)
.L_138:
        /*005c*/ 	.word	0x00000000
        /*0060*/ 	.short	0x0009
        /*0062*/ 	.short	0x0048
        /*0064*/ 	.byte	0x00, 0xf0, 0x11, 0x00


	//----- nvinfo : EIATTR_KPARAM_INFO
	.align		4
.L_139:
        /*0068*/ 	.byte	0x04, 0x17
        /*006a*/ 	.short	(.L_141 - .L_140)
.L_140:
        /*006c*/ 	.word	0x00000000
        /*0070*/ 	.short	0x0008
        /*0072*/ 	.short	0x0040
        /*0074*/ 	.byte	0x00, 0xf5, 0x21, 0x00


	//----- nvinfo : EIATTR_KPARAM_INFO
	.align		4
.L_141:
        /*0078*/ 	.byte	0x04, 0x17
        /*007a*/ 	.short	(.L_143 - .L_142)
.L_142:
        /*007c*/ 	.word	0x00000000
        /*0080*/ 	.short	0x0007
        /*0082*/ 	.short	0x0038
        /*0084*/ 	.byte	0x00, 0xf5, 0x21, 0x00


	//----- nvinfo : EIATTR_KPARAM_INFO
	.align		4
.L_143:
        /*0088*/ 	.byte	0x04, 0x17
        /*008a*/ 	.short	(.L_145 - .L_144)
.L_144:
        /*008c*/ 	.word	0x00000000
        /*0090*/ 	.short	0x0006
        /*0092*/ 	.short	0x0030
        /*0094*/ 	.byte	0x00, 0xf5, 0x21, 0x00


	//----- nvinfo : EIATTR_KPARAM_INFO
	.align		4
.L_145:
        /*0098*/ 	.byte	0x04, 0x17
        /*009a*/ 	.short	(.L_147 - .L_146)
.L_146:
        /*009c*/ 	.word	0x00000000
        /*00a0*/ 	.short	0x0005
        /*00a2*/ 	.short	0x0028
        /*00a4*/ 	.byte	0x00, 0xf5, 0x21, 0x00


	//----- nvinfo : EIATTR_KPARAM_INFO
	.align		4
.L_147:
        /*00a8*/ 	.byte	0x04, 0x17
        /*00aa*/ 	.short	(.L_149 - .L_148)
.L_148:
        /*00ac*/ 	.word	0x00000000
        /*00b0*/ 	.short	0x0004
        /*00b2*/ 	.short	0x0020
        /*00b4*/ 	.byte	0x00, 0xf5, 0x21, 0x00


	//----- nvinfo : EIATTR_KPARAM_INFO
	.align		4
.L_149:
        /*00b8*/ 	.byte	0x04, 0x17
        /*00ba*/ 	.short	(.L_151 - .L_150)
.L_150:
        /*00bc*/ 	.word	0x00000000
        /*00c0*/ 	.short	0x0003
        /*00c2*/ 	.short	0x0018
        /*00c4*/ 	.byte	0x00, 0xf5, 0x21, 0x00


	//----- nvinfo : EIATTR_KPARAM_INFO
	.align		4
.L_151:
        /*00c8*/ 	.byte	0x04, 0x17
        /*00ca*/ 	.short	(.L_153 - .L_152)
.L_152:
        /*00cc*/ 	.word	0x00000000
        /*00d0*/ 	.short	0x0002
        /*00d2*/ 	.short	0x0010
        /*00d4*/ 	.byte	0x00, 0xf5, 0x21, 0x00


	//----- nvinfo : EIATTR_KPARAM_INFO
	.align		4
.L_153:
        /*00d8*/ 	.byte	0x04, 0x17
        /*00da*/ 	.short	(.L_155 - .L_154)
.L_154:
        /*00dc*/ 	.word	0x00000000
        /*00e0*/ 	.short	0x0001
        /*00e2*/ 	.short	0x0008
        /*00e4*/ 	.byte	0x00, 0xf5, 0x21, 0x00


	//----- nvinfo : EIATTR_KPARAM_INFO
	.align		4
.L_155:
        /*00e8*/ 	.byte	0x04, 0x17
        /*00ea*/ 	.short	(.L_157 - .L_156)
.L_156:
        /*00ec*/ 	.word	0x00000000
        /*00f0*/ 	.short	0x0000
        /*00f2*/ 	.short	0x0000
        /*00f4*/ 	.byte	0x00, 0xf5, 0x21, 0x00


	//----- nvinfo : EIATTR_SPARSE_MMA_MASK
	.align		4
.L_157:
        /*00f8*/ 	.byte	0x03, 0x50
        /*00fa*/ 	.short	0x0000


	//----- nvinfo : EIATTR_MAXREG_COUNT
	.align		4
        /*00fc*/ 	.byte	0x03, 0x1b
        /*00fe*/ 	.short	0x00ff


	//----- nvinfo : EIATTR_NUM_BARRIERS
	.align		4
        /*0100*/ 	.byte	0x02, 0x4c
        /*0102*/ 	.byte	0x01
	.zero		1


	//----- nvinfo : EIATTR_MERCURY_ISA_VERSION
	.align		4
        /*0104*/ 	.byte	0x03, 0x5f
        /*0106*/ 	.short	0x0101


	//----- nvinfo : EIATTR_VRC_CTA_INIT_COUNT
	.align		4
        /*0108*/ 	.byte	0x02, 0x4a
	.zero		1
	.zero		1


	//----- nvinfo : EIATTR_EXIT_INSTR_OFFSETS
	.align		4
        /*010c*/ 	.byte	0x04, 0x1c
        /*010e*/ 	.short	(.L_159 - .L_158)


	//   ....[0]....
.L_158:
        /*0110*/ 	.word	0x00000050


	//   ....[1]....
        /*0114*/ 	.word	0x000002e0


	//   ....[2]....
        /*0118*/ 	.word	0x000009a0


	//----- nvinfo : EIATTR_CRS_STACK_SIZE
	.align		4
.L_159:
        /*011c*/ 	.byte	0x04, 0x1e
        /*011e*/ 	.short	(.L_161 - .L_160)
.L_160:
        /*0120*/ 	.word	0x00000000


	//----- nvinfo : EIATTR_CBANK_PARAM_SIZE
	.align		4
.L_161:
        /*0124*/ 	.byte	0x03, 0x19
        /*0126*/ 	.short	0x0090


	//----- nvinfo : EIATTR_PARAM_CBANK
	.align		4
        /*0128*/ 	.byte	0x04, 0x0a
        /*012a*/ 	.short	(.L_163 - .L_162)
	.align		4
.L_162:
        /*012c*/ 	.word	index@(.nv.constant0._Z35inplace_givens_update_complex_tiledILi32EEvP7double2PKiS3_PKS0_S5_S3_S3_S5_S5_iiiS0_S0_S0_)
        /*0130*/ 	.short	0x0380
        /*0132*/ 	.short	0x0090


	//----- nvinfo : EIATTR_SW_WAR
	.align		4
.L_163:
        /*0134*/ 	.byte	0x04, 0x36
        /*0136*/ 	.short	(.L_165 - .L_164)
.L_164:
        /*0138*/ 	.word	0x00000008
.L_165:


//--------------------- .nv.callgraph             --------------------------
	.section	.nv.callgraph,"",@"SHT_CUDA_CALLGRAPH"
	.align	4
	.sectionentsize	8
	.align		4
        /*0000*/ 	.word	0x00000000
	.align		4
        /*0004*/ 	.word	0xffffffff
	.align		4
        /*0008*/ 	.word	0x00000000
	.align		4
        /*000c*/ 	.word	0xfffffffe
	.align		4
        /*0010*/ 	.word	0x00000000
	.align		4
        /*0014*/ 	.word	0xfffffffd
	.align		4
        /*0018*/ 	.word	0x00000000
	.align		4
        /*001c*/ 	.word	0xfffffffc


//--------------------- .text._Z35givens_update_soa_tiled_factor_imagILi32EEvPdS0_PKiS2_PKdS4_S4_S4_S2_S2_S4_S4_S4_S4_iiiddddd --------------------------
	.section	.text._Z35givens_update_soa_tiled_factor_imagILi32EEvPdS0_PKiS2_PKdS4_S4_S4_S2_S2_S4_S4_S4_S4_iiiddddd,"ax",@progbits
	.align	128
        .global         _Z35givens_update_soa_tiled_factor_imagILi32EEvPdS0_PKiS2_PKdS4_S4_S4_S2_S2_S4_S4_S4_S4_iiiddddd
        .type           _Z35givens_update_soa_tiled_factor_imagILi32EEvPdS0_PKiS2_PKdS4_S4_S4_S2_S2_S4_S4_S4_S4_iiiddddd,@function
        .size           _Z35givens_update_soa_tiled_factor_imagILi32EEvPdS0_PKiS2_PKdS4_S4_S4_S2_S2_S4_S4_S4_S4_iiiddddd,(.L_x_22 - _Z35givens_update_soa_tiled_factor_imagILi32EEvPdS0_PKiS2_PKdS4_S4_S4_S2_S2_S4_S4_S4_S4_iiiddddd)
        .other          _Z35givens_update_soa_tiled_factor_imagILi32EEvPdS0_PKiS2_PKdS4_S4_S4_S2_S2_S4_S4_S4_S4_iiiddddd,@"STO_CUDA_ENTRY STV_DEFAULT"
_Z35givens_update_soa_tiled_factor_imagILi32EEvPdS0_PKiS2_PKdS4_S4_S4_S2_S2_S4_S4_S4_S4_iiiddddd:
.text._Z35givens_update_soa_tiled_factor_imagILi32EEvPdS0_PKiS2_PKdS4_S4_S4_S2_S2_S4_S4_S4_S4_iiiddddd:
[----:B------:R-:W-:Y:S08]  /*0000*/  LDC R1, c[0x0][0x37c] ;  /* 0x0000df00ff017b82 */ /* 0x000ff00000000800 */
[----:B------:R-:W0:Y:S08]  /*0010*/  S2UR UR4, SR_CTAID.X ;  /* 0x00000000000479c3 */ /* 0x000e300000002500 */
[----:B------:R-:W1:Y:S01]  /*0020*/  LDC R3, c[0x0][0x3f4] ;  /* 0x0000fd00ff037b82 */ /* 0x000e620000000800 */
[----:B0-----:R-:W-:-:S06]  /*0030*/  USHF.L.U32 UR4, UR4, 0x5, URZ ;  /* 0x0000000504047899 */ /* 0x001fcc00080006ff */
[----:B-1----:R-:W-:-:S13]  /*0040*/  ISETP.LE.AND P0, PT, R3, UR4, PT ;  /* 0x0000000403007c0c */ /* 0x002fda000bf03270 */
[----:B------:R-:W-:Y:S05]  /*0050*/  @P0 EXIT ;  /* 0x000000000000094d */ /* 0x000fea0003800000 */
[----:B------:R-:W0:Y:S01]  /*0060*/  S2R R18, SR_TID.X ;  /* 0x0000000000127919 */ /* 0x000e220000002100 */
[----:B------:R-:W1:Y:S01]  /*0070*/  S2UR UR24, SR_CgaCtaId ;  /* 0x00000000001879c3 */ /* 0x000e620000008800 */
[----:B------:R-:W-:Y:S01]  /*0080*/  UMOV UR9, 0x400 ;  /* 0x0000040000097882 */ /* 0x000fe20000000000 */
[----:B------:R-:W2:Y:S01]  /*0090*/  LDCU.64 UR10, c[0x0][0x358] ;  /* 0x00006b00ff0a77ac */ /* 0x000ea20008000a00 */
[----:B------:R-:W3:Y:S01]  /*00a0*/  S2R R0, SR_TID.Y ;  /* 0x0000000000007919 */ /* 0x000ee20000002200 */
[----:B------:R-:W-:Y:S01]  /*00b0*/  BSSY.RECONVERGENT B0, `(.L_x_0) ;  /* 0x000002e000007945 */ /* 0x000fe20003800200 */
[----:B------:R-:W-:Y:S02]  /*00c0*/  UIADD3 UR5, UPT, UPT, UR9, 0x80, URZ ;  /* 0x0000008009057890 */ /* 0x000fe4000fffe0ff */
[----:B------:R-:W-:Y:S02]  /*00d0*/  UIADD3 UR6, UPT, UPT, UR9, 0x100, URZ ;  /* 0x0000010009067890 */ /* 0x000fe4000fffe0ff */
[----:B------:R-:W-:-:S02]  /*00e0*/  UIADD3 UR7, UPT, UPT, UR9, 0x200, URZ ;  /* 0x0000020009077890 */ /* 0x000fc4000fffe0ff */
[----:B------:R-:W-:Y:S02]  /*00f0*/  UIADD3 UR8, UPT, UPT, UR9, 0x300, URZ ;  /* 0x0000030009087890 */ /* 0x000fe4000fffe0ff */
[----:B-1----:R-:W-:Y:S02]  /*0100*/  ULEA UR12, UR24, UR9, 0x18 ;  /* 0x00000009180c7291 */ /* 0x002fe4000f8ec0ff */
[----:B------:R-:W-:Y:S02]  /*0110*/  ULEA UR5, UR24, UR5, 0x18 ;  /* 0x0000000518057291 */ /* 0x000fe4000f8ec0ff */
[----:B------:R-:W-:Y:S02]  /*0120*/  ULEA UR6, UR24, UR6, 0x18 ;  /* 0x0000000618067291 */ /* 0x000fe4000f8ec0ff */
[----:B------:R-:W-:Y:S01]  /*0130*/  ULEA UR7, UR24, UR7, 0x18 ;  /* 0x0000000718077291 */ /* 0x000fe2000f8ec0ff */
[C---:B0-----:R-:W-:Y:S01]  /*0140*/  VIADD R2, R18.reuse, UR4 ;  /* 0x0000000412027c36 */ /* 0x041fe20008000000 */
[----:B------:R-:W-:Y:S01]  /*0150*/  UIADD3 UR4, UPT, UPT, UR9, 0x400, URZ ;  /* 0x0000040009047890 */ /* 0x000fe2000fffe0ff */
[C---:B------:R-:W-:Y:S01]  /*0160*/  LEA R4, R18.reuse, UR5, 0x2 ;  /* 0x0000000512047c11 */ /* 0x040fe2000f8e10ff */
[----:B------:R-:W-:Y:S01]  /*0170*/  ULEA UR8, UR24, UR8, 0x18 ;  /* 0x0000000818087291 */ /* 0x000fe2000f8ec0ff */
[----:B------:R-:W-:Y:S01]  /*0180*/  LEA R5, R18, UR6, 0x3 ;  /* 0x0000000612057c11 */ /* 0x000fe2000f8e18ff */
[----:B------:R-:W-:Y:S01]  /*0190*/  ULEA UR4, UR24, UR4, 0x18 ;  /* 0x0000000418047291 */ /* 0x000fe2000f8ec0ff */
[----:B------:R-:W-:-:S02]  /*01a0*/  ISETP.GE.AND P0, PT, R2, R3, PT ;  /* 0x000000030200720c */ /* 0x000fc40003f06270 */
[----:B------:R-:W-:Y:S02]  /*01b0*/  LEA R3, R18, UR12, 0x2 ;  /* 0x0000000c12037c11 */ /* 0x000fe4000f8e10ff */
[----:B---3--:R-:W-:Y:S02]  /*01c0*/  ISETP.NE.OR P0, PT, R0, RZ, P0 ;  /* 0x000000ff0000720c */ /* 0x008fe40000705670 */
[C---:B------:R-:W-:Y:S02]  /*01d0*/  LEA R32, R18.reuse, UR7, 0x3 ;  /* 0x0000000712207c11 */ /* 0x040fe4000f8e18ff */
[C---:B------:R-:W-:Y:S02]  /*01e0*/  LEA R33, R18.reuse, UR8, 0x3 ;  /* 0x0000000812217c11 */ /* 0x040fe4000f8e18ff */
[----:B------:R-:W-:-:S07]  /*01f0*/  LEA R34, R18, UR4, 0x3 ;  /* 0x0000000412227c11 */ /* 0x000fce000f8e18ff */
[----:B--2---:R-:W-:Y:S05]  /*0200*/  @P0 BRA `(.L_x_1) ;  /* 0x0000000000600947 */ /* 0x004fea0003800000 */
[----:B------:R-:W0:Y:S08]  /*0210*/  LDC.64 R12, c[0x0][0x3c0] ;  /* 0x0000f000ff0c7b82 */ /* 0x000e300000000a00 */
[----:B------:R-:W1:Y:S08]  /*0220*/  LDC.64 R14, c[0x0][0x3c8] ;  /* 0x0000f200ff0e7b82 */ /* 0x000e700000000a00 */
[----:B------:R-:W2:Y:S08]  /*0230*/  LDC.64 R16, c[0x0][0x3d0] ;  /* 0x0000f400ff107b82 */ /* 0x000eb00000000a00 */
[----:B------:R-:W3:Y:S01]  /*0240*/  LDC.64 R10, c[0x0][0x3d8] ;  /* 0x0000f600ff0a7b82 */ /* 0x000ee20000000a00 */
[----:B0-----:R-:W-:-:S06]  /*0250*/  IMAD.WIDE R12, R2, 0x4, R12 ;  /* 0x00000004020c7825 */ /* 0x001fcc00078e020c */
[----:B------:R-:W4:Y:S01]  /*0260*/  LDG.E.CONSTANT R12, desc[UR10][R12.64] ;  /* 0x0000000a0c0c7981 */ /* 0x000f22000c1e9900 */
[----:B------:R-:W0:Y:S08]  /*0270*/  LDC.64 R8, c[0x0][0x3e0] ;  /* 0x0000f800ff087b82 */ /* 0x000e300000000a00 */
[----:B------:R-:W5:Y:S01]  /*0280*/  LDC.64 R6, c[0x0][0x3e8] ;  /* 0x0000fa00ff067b82 */ /* 0x000f620000000a00 */
[----:B-1----:R-:W-:-:S04]  /*0290*/  IMAD.WIDE R14, R2, 0x4, R14 ;  /* 0x00000004020e7825 */ /* 0x002fc800078e020e */
[C---:B--2---:R-:W-:Y:S02]  /*02a0*/  IMAD.WIDE R16, R2.reuse, 0x8, R16 ;  /* 0x0000000802107825 */ /* 0x044fe400078e0210 */
[----:B------:R-:W2:Y:S02]  /*02b0*/  LDG.E.CONSTANT R15, desc[UR10][R14.64] ;  /* 0x0000000a0e0f7981 */ /* 0x000ea4000c1e9900 */
[C---:B---3--:R-:W-:Y:S02]  /*02c0*/  IMAD.WIDE R10, R2.reuse, 0x8, R10 ;  /* 0x00000008020a7825 */ /* 0x048fe400078e020a */
[----:B------:R-:W3:Y:S04]  /*02d0*/  LDG.E.64.CONSTANT R16, desc[UR10][R16.64] ;  /* 0x0000000a10107981 */ /* 0x000ee8000c1e9b00 */
[----:B------:R-:W3:Y:S01]  /*02e0*/  LDG.E.64.CONSTANT R10, desc[UR10][R10.64] ;  /* 0x0000000a0a0a7981 */ /* 0x000ee2000c1e9b00 */
[----:B0-----:R-:W-:-:S06]  /*02f0*/  IMAD.WIDE R8, R2, 0x8, R8 ;  /* 0x0000000802087825 */ /* 0x001fcc00078e0208 */
[----:B------:R-:W3:Y:S01]  /*0300*/  LDG.E.64.CONSTANT R8, desc[UR10][R8.64] ;  /* 0x0000000a08087981 */ /* 0x000ee2000c1e9b00 */
[----:B-----5:R-:W-:-:S06]  /*0310*/  IMAD.WIDE R6, R2, 0x8, R6 ;  /* 0x0000000802067825 */ /* 0x020fcc00078e0206 */
[----:B------:R-:W5:Y:S04]  /*0320*/  LDG.E.64.CONSTANT R6, desc[UR10][R6.64] ;  /* 0x0000000a06067981 */ /* 0x000f68000c1e9b00 */
[----:B----4-:R0:W-:Y:S04]  /*0330*/  STS [R3], R12 ;  /* 0x0000000c03007388 */ /* 0x0101e80000000800 */
[----:B--2---:R0:W-:Y:S04]  /*0340*/  STS [R4], R15 ;  /* 0x0000000f04007388 */ /* 0x0041e80000000800 */
[----:B---3--:R0:W-:Y:S04]  /*0350*/  STS.64 [R5], R16 ;  /* 0x0000001005007388 */ /* 0x0081e80000000a00 */
[----:B------:R0:W-:Y:S04]  /*0360*/  STS.64 [R32], R10 ;  /* 0x0000000a20007388 */ /* 0x0001e80000000a00 */
[----:B------:R0:W-:Y:S04]  /*0370*/  STS.64 [R33], R8 ;  /* 0x0000000821007388 */ /* 0x0001e80000000a00 */
[----:B-----5:R0:W-:Y:S02]  /*0380*/  STS.64 [R34], R6 ;  /* 0x0000000622007388 */ /* 0x0201e40000000a00 */
.L_x_1:
[----:B------:R-:W-:Y:S05]  /*0390*/  BSYNC.RECONVERGENT B0 ;  /* 0x0000000000007941 */ /* 0x000fea0003800200 */
.L_x_0:
[----:B------:R-:W1:Y:S08]  /*03a0*/  S2UR UR4, SR_CTAID.Y ;  /* 0x00000000000479c3 */ /* 0x000e700000002600 */
[----:B------:R-:W-:Y:S08]  /*03b0*/  BAR.SYNC.DEFER_BLOCKING 0x0 ;  /* 0x0000000000007b1d */ /* 0x000ff00000010000 */
[----:B0-----:R-:W0:Y:S01]  /*03c0*/  LDC R6, c[0x0][0x3f0] ;  /* 0x0000fc00ff067b82 */ /* 0x001e220000000800 */
[----:B-1----:R-:W-:-:S06]  /*03d0*/  USHF.L.U32 UR4, UR4, 0x3, URZ ;  /* 0x0000000304047899 */ /* 0x002fcc00080006ff */
[----:B0-----:R-:W-:-:S13]  /*03e0*/  ISETP.LE.AND P0, PT, R6, UR4, PT ;  /* 0x0000000406007c0c */ /* 0x001fda000bf03270 */
[----:B------:R-:W-:Y:S05]  /*03f0*/  @P0 EXIT ;  /* 0x000000000000094d */ /* 0x000fea0003800000 */
[----:B------:R-:W-:Y:S01]  /*0400*/  UIADD3 UR5, UPT, UPT, UR9, 0x500, URZ ;  /* 0x0000050009057890 */ /* 0x000fe2000fffe0ff */
[----:B------:R-:W-:Y:S01]  /*0410*/  ISETP.NE.AND P0, PT, R18, RZ, PT ;  /* 0x000000ff1200720c */ /* 0x000fe20003f05270 */
[----:B------:R-:W-:Y:S02]  /*0420*/  UIADD3 UR6, UPT, UPT, UR9, 0x520, URZ ;  /* 0x0000052009067890 */ /* 0x000fe4000fffe0ff */
[----:B------:R-:W-:Y:S01]  /*0430*/  ULEA UR5, UR24, UR5, 0x18 ;  /* 0x0000000518057291 */ /* 0x000fe2000f8ec0ff */
[C---:B------:R-:W-:Y:S01]  /*0440*/  ISETP.LT.U32.AND P0, PT, R0.reuse, 0x8, !P0 ;  /* 0x000000080000780c */ /* 0x040fe20004701070 */
[----:B------:R-:W-:Y:S01]  /*0450*/  ULEA UR6, UR24, UR6, 0x18 ;  /* 0x0000000618067291 */ /* 0x000fe2000f8ec0ff */
[----:B------:R-:W0:Y:S03]  /*0460*/  LDCU UR25, c[0x0][0x374] ;  /* 0x00006e80ff1977ac */ /* 0x000e260008000800 */
[----:B------:R-:W-:-:S02]  /*0470*/  LEA R35, R0, UR5, 0x2 ;  /* 0x0000000500237c11 */ /* 0x000fc4000f8e10ff */
[----:B------:R-:W-:Y:S01]  /*0480*/  LEA R36, R0, UR6, 0x2 ;  /* 0x0000000600247c11 */ /* 0x000fe2000f8e10ff */
[----:B------:R-:W1:Y:S01]  /*0490*/  LDCU UR27, c[0x0][0x3f0] ;  /* 0x00007e00ff1b77ac */ /* 0x000e620008000800 */
[----:B------:R-:W2:Y:S01]  /*04a0*/  LDCU UR26, c[0x0][0x3f8] ;  /* 0x00007f00ff1a77ac */ /* 0x000ea20008000800 */
[----:B------:R-:W3:Y:S01]  /*04b0*/  LDCU.64 UR20, c[0x0][0x420] ;  /* 0x00008400ff1477ac */ /* 0x000ee20008000a00 */
[----:B------:R-:W4:Y:S01]  /*04c0*/  LDCU.64 UR22, c[0x0][0x3f0] ;  /* 0x00007e00ff1677ac */ /* 0x000f220008000a00 */
[----:B------:R-:W0:Y:S01]  /*04d0*/  LDCU.128 UR12, c[0x0][0x410] ;  /* 0x00008200ff0c77ac */ /* 0x000e220008000c00 */
[----:B------:R-:W0:Y:S02]  /*04e0*/  LDCU.128 UR16, c[0x0][0x400] ;  /* 0x00008000ff1077ac */ /* 0x000e240008000c00 */
.L_x_6:
[----:B------:R-:W-:Y:S04]  /*04f0*/  BSSY.RECONVERGENT B0, `(.L_x_2) ;  /* 0x000002b000007945 */ /* 0x000fe80003800200 */
[----:B0-----:R-:W-:Y:S05]  /*0500*/  @!P0 BRA `(.L_x_3) ;  /* 0x0000000000a48947 */ /* 0x001fea0003800000 */
[----:B------:R-:W-:-:S05]  /*0510*/  VIADD R19, R0, UR4 ;  /* 0x0000000400137c36 */ /* 0x000fca0008000000 */
[----:B-1----:R-:W-:-:S13]  /*0520*/  ISETP.GE.AND P1, PT, R19, UR27, PT ;  /* 0x0000001b13007c0c */ /* 0x002fda000bf26270 */
[----:B------:R-:W-:Y:S05]  /*0530*/  @P1 BRA `(.L_x_3) ;  /* 0x0000000000981947 */ /* 0x000fea0003800000 */
[----:B------:R-:W1:Y:S08]  /*0540*/  LDC.64 R16, c[0x0][0x390] ;  /* 0x0000e400ff107b82 */ /* 0x000e700000000a00 */
[----:B------:R-:W5:Y:S08]  /*0550*/  LDC.64 R6, c[0x0][0x398] ;  /* 0x0000e600ff067b82 */ /* 0x000f700000000a00 */
[----:B------:R-:W0:Y:S08]  /*0560*/  LDC.64 R8, c[0x0][0x3a0] ;  /* 0x0000e800ff087b82 */ /* 0x000e300000000a00 */
[----:B------:R-:W2:Y:S01]  /*0570*/  LDC.64 R12, c[0x0][0x3a8] ;  /* 0x0000ea00ff0c7b82 */ /* 0x000ea20000000a00 */
[----:B-1----:R-:W-:-:S06]  /*0580*/  IMAD.WIDE R16, R19, 0x4, R16 ;  /* 0x0000000413107825 */ /* 0x002fcc00078e0210 */
[----:B------:R1:W3:Y:S01]  /*0590*/  LDG.E.CONSTANT R16, desc[UR10][R16.64] ;  /* 0x0000000a10107981 */ /* 0x0002e2000c1e9900 */
[----:B------:R-:W4:Y:S08]  /*05a0*/  LDC.64 R14, c[0x0][0x3b0] ;  /* 0x0000ec00ff0e7b82 */ /* 0x000f300000000a00 */
[----:B------:R-:W1:Y:S01]  /*05b0*/  LDC.64 R10, c[0x0][0x3b8] ;  /* 0x0000ee00ff0a7b82 */ /* 0x000e620000000a00 */
[----:B-----5:R-:W-:-:S04]  /*05c0*/  IMAD.WIDE R6, R19, 0x4, R6 ;  /* 0x0000000413067825 */ /* 0x020fc800078e0206 */
[C---:B0-----:R-:W-:Y:S02]  /*05d0*/  IMAD.WIDE R8, R19.reuse, 0x8, R8 ;  /* 0x0000000813087825 */ /* 0x041fe400078e0208 */
[----:B------:R-:W5:Y:S02]  /*05e0*/  LDG.E.CONSTANT R7, desc[UR10][R6.64] ;  /* 0x0000000a06077981 */ /* 0x000f64000c1e9900 */
[C---:B--2---:R-:W-:Y:S02]  /*05f0*/  IMAD.WIDE R12, R19.reuse, 0x8, R12 ;  /* 0x00000008130c7825 */ /* 0x044fe400078e020c */
[----:B------:R-:W2:Y:S04]  /*0600*/  LDG.E.64.CONSTANT R8, desc[UR10][R8.64] ;  /* 0x0000000a08087981 */ /* 0x000ea8000c1e9b00 */
[----:B------:R-:W2:Y:S01]  /*0610*/  LDG.E.64.CONSTANT R12, desc[UR10][R12.64] ;  /* 0x0000000a0c0c7981 */ /* 0x000ea2000c1e9b00 */
[----:B----4-:R-:W-:-:S06]  /*0620*/  IMAD.WIDE R14, R19, 0x8, R14 ;  /* 0x00000008130e7825 */ /* 0x010fcc00078e020e */
[----:B------:R-:W4:Y:S01]  /*0630*/  LDG.E.64.CONSTANT R14, desc[UR10][R14.64] ;  /* 0x0000000a0e0e7981 */ /* 0x000f22000c1e9b00 */
[----:B-1----:R-:W-:-:S06]  /*0640*/  IMAD.WIDE R10, R19, 0x8, R10 ;  /* 0x00000008130a7825 */ /* 0x002fcc00078e020a */
[----:B------:R-:W4:Y:S01]  /*0650*/  LDG.E.64.CONSTANT R10, desc[UR10][R10.64] ;  /* 0x0000000a0a0a7981 */ /* 0x000f22000c1e9b00 */
[----:B------:R-:W0:Y:S01]  /*0660*/  S2UR UR9, SR_CgaCtaId ;  /* 0x00000000000979c3 */ /* 0x000e220000008800 */
[----:B------:R-:W-:Y:S02]  /*0670*/  UMOV UR8, 0x400 ;  /* 0x0000040000087882 */ /* 0x000fe40000000000 */
[----:B------:R-:W-:Y:S02]  /*0680*/  UIADD3 UR5, UPT, UPT, UR8, 0x540, URZ ;  /* 0x0000054008057890 */ /* 0x000fe4000fffe0ff */
[----:B------:R-:W-:Y:S02]  /*0690*/  UIADD3 UR6, UPT, UPT, UR8, 0x580, URZ ;  /* 0x0000058008067890 */ /* 0x000fe4000fffe0ff */
[----:B------:R-:W-:Y:S02]  /*06a0*/  UIADD3 UR7, UPT, UPT, UR8, 0x5c0, URZ ;  /* 0x000005c008077890 */ /* 0x000fe4000fffe0ff */
[----:B------:R-:W-:-:S02]  /*06b0*/  UIADD3 UR8, UPT, UPT, UR8, 0x600, URZ ;  /* 0x0000060008087890 */ /* 0x000fc4000fffe0ff */
[----:B0-----:R-:W-:Y:S02]  /*06c0*/  ULEA UR5, UR9, UR5, 0x18 ;  /* 0x0000000509057291 */ /* 0x001fe4000f8ec0ff */
[----:B------:R-:W-:Y:S02]  /*06d0*/  ULEA UR6, UR9, UR6, 0x18 ;  /* 0x0000000609067291 */ /* 0x000fe4000f8ec0ff */
[----:B------:R-:W-:Y:S02]  /*06e0*/  ULEA UR7, UR9, UR7, 0x18 ;  /* 0x0000000709077291 */ /* 0x000fe4000f8ec0ff */
[----:B------:R-:W-:Y:S01]  /*06f0*/  ULEA UR8, UR9, UR8, 0x18 ;  /* 0x0000000809087291 */ /* 0x000fe2000f8ec0ff */
[C---:B------:R-:W-:Y:S02]  /*0700*/  LEA R17, R0.reuse, UR5, 0x3 ;  /* 0x0000000500117c11 */ /* 0x040fe4000f8e18ff */
[C---:B------:R-:W-:Y:S02]  /*0710*/  LEA R19, R0.reuse, UR6, 0x3 ;  /* 0x0000000600137c11 */ /* 0x040fe4000f8e18ff */
[----:B------:R-:W-:-:S02]  /*0720*/  LEA R21, R0, UR7, 0x3 ;  /* 0x0000000700157c11 */ /* 0x000fc4000f8e18ff */
[----:B------:R-:W-:Y:S01]  /*0730*/  LEA R23, R0, UR8, 0x3 ;  /* 0x0000000800177c11 */ /* 0x000fe2000f8e18ff */
[----:B---3--:R0:W-:Y:S04]  /*0740*/  STS [R35], R16 ;  /* 0x0000001023007388 */ /* 0x0081e80000000800 */
[----:B-----5:R0:W-:Y:S04]  /*0750*/  STS [R36], R7 ;  /* 0x0000000724007388 */ /* 0x0201e80000000800 */
[----:B--2---:R0:W-:Y:S04]  /*0760*/  STS.64 [R17], R8 ;  /* 0x0000000811007388 */ /* 0x0041e80000000a00 */
[----:B------:R0:W-:Y:S04]  /*0770*/  STS.64 [R19], R12 ;  /* 0x0000000c13007388 */ /* 0x0001e80000000a00 */
[----:B----4-:R0:W-:Y:S04]  /*0780*/  STS.64 [R21], R14 ;  /* 0x0000000e15007388 */ /* 0x0101e80000000a00 */
[----:B------:R0:W-:Y:S02]  /*0790*/  STS.64 [R23], R10 ;  /* 0x0000000a17007388 */ /* 0x0001e40000000a00 */
.L_x_3:
[----:B01234-:R-:W-:Y:S05]  /*07a0*/  BSYNC.RECONVERGENT B0 ;  /* 0x0000000000007941 */ /* 0x01ffea0003800200 */
.L_x_2:
[----:B------:R-:W-:Y:S01]  /*07b0*/  VIADD R6, R0, UR4 ;  /* 0x0000000400067c36 */ /* 0x000fe20008000000 */
[----:B------:R-:W-:Y:S04]  /*07c0*/  BAR.SYNC.DEFER_BLOCKING 0x0 ;  /* 0x0000000000007b1d */ /* 0x000fe80000010000 */
[----:B------:R-:W-:Y:S02]  /*07d0*/  ISETP.GE.AND P1, PT, R6, UR22, PT ;  /* 0x0000001606007c0c */ /* 0x000fe4000bf26270 */
[----:B------:R-:W-:Y:S02]  /*07e0*/  BSSY.RECONVERGENT B0, `(.L_x_4) ;  /* 0x0000049000007945 */ /* 0x000fe40003800200 */
[----:B------:R-:W-:-:S13]  /*07f0*/  ISETP.GE.OR P1, PT, R2, UR23, P1 ;  /* 0x0000001702007c0c */ /* 0x000fda0008f26670 */
[----:B------:R-:W-:Y:S05]  /*0800*/  @P1 BRA `(.L_x_5) ;  /* 0x0000000400181947 */ /* 0x000fea0003800000 */
[----:B------:R-:W0:Y:S01]  /*0810*/  S2UR UR7, SR_CgaCtaId ;  /* 0x00000000000779c3 */ /* 0x000e220000008800 */
[----:B------:R-:W-:Y:S01]  /*0820*/  UMOV UR5, 0x400 ;  /* 0x0000040000057882 */ /* 0x000fe20000000000 */
[----:B------:R-:W-:Y:S01]  /*0830*/  LDS.64 R14, [R32] ;  /* 0x00000000200e7984 */ /* 0x000fe20000000a00 */
[----:B------:R-:W-:-:S03]  /*0840*/  UIADD3 UR6, UPT, UPT, UR5, 0x580, URZ ;  /* 0x0000058005067890 */ /* 0x000fc6000fffe0ff */
[----:B------:R-:W-:Y:S02]  /*0850*/  LDS.64 R16, [R5] ;  /* 0x0000000005107984 */ /* 0x000fe40000000a00 */
[----:B------:R-:W1:Y:S02]  /*0860*/  LDC.64 R18, c[0x0][0x380] ;  /* 0x0000e000ff127b82 */ /* 0x000e640000000a00 */
[----:B------:R-:W-:Y:S04]  /*0870*/  LDS.64 R26, [R34] ;  /* 0x00000000221a7984 */ /* 0x000fe80000000a00 */
[----:B------:R-:W-:Y:S04]  /*0880*/  LDS.64 R8, [R33] ;  /* 0x0000000021087984 */ /* 0x000fe80000000a00 */
[----:B------:R-:W-:Y:S04]  /*0890*/  LDS R22, [R36] ;  /* 0x0000000024167984 */ /* 0x000fe80000000800 */
[----:B------:R-:W-:Y:S01]  /*08a0*/  LDS R23, [R4] ;  /* 0x0000000004177984 */ /* 0x000fe20000000800 */
[----:B0-----:R-:W-:-:S02]  /*08b0*/  ULEA UR8, UR7, UR6, 0x18 ;  /* 0x0000000607087291 */ /* 0x001fc4000f8ec0ff */
[----:B------:R-:W-:-:S04]  /*08c0*/  UIADD3 UR6, UPT, UPT, UR5, 0x540, URZ ;  /* 0x0000054005067890 */ /* 0x000fc8000fffe0ff */
[C---:B------:R-:W-:Y:S01]  /*08d0*/  LEA R28, R0.reuse, UR8, 0x3 ;  /* 0x00000008001c7c11 */ /* 0x040fe2000f8e18ff */
[----:B------:R-:W-:Y:S02]  /*08e0*/  ULEA UR6, UR7, UR6, 0x18 ;  /* 0x0000000607067291 */ /* 0x000fe4000f8ec0ff */
[----:B------:R-:W-:Y:S02]  /*08f0*/  UIADD3 UR8, UPT, UPT, UR5, 0x600, URZ ;  /* 0x0000060005087890 */ /* 0x000fe4000fffe0ff */
[----:B------:R-:W-:Y:S01]  /*0900*/  UIADD3 UR5, UPT, UPT, UR5, 0x5c0, URZ ;  /* 0x000005c005057890 */ /* 0x000fe2000fffe0ff */
[----:B------:R-:W0:Y:S01]  /*0910*/  LDS.64 R28, [R28] ;  /* 0x000000001c1c7984 */ /* 0x000e220000000a00 */
[----:B------:R-:W-:Y:S01]  /*0920*/  LEA R20, R0, UR6, 0x3 ;  /* 0x0000000600147c11 */ /* 0x000fe2000f8e18ff */
[----:B------:R-:W-:Y:S02]  /*0930*/  ULEA UR8, UR7, UR8, 0x18 ;  /* 0x0000000807087291 */ /* 0x000fe4000f8ec0ff */
[----:B------:R-:W-:-:S03]  /*0940*/  ULEA UR5, UR7, UR5, 0x18 ;  /* 0x0000000507057291 */ /* 0x000fc6000f8ec0ff */
[----:B------:R-:W2:Y:S01]  /*0950*/  LDS.64 R20, [R20] ;  /* 0x0000000014147984 */ /* 0x000ea20000000a00 */
[C---:B------:R-:W-:Y:S02]  /*0960*/  LEA R10, R0.reuse, UR8, 0x3 ;  /* 0x00000008000a7c11 */ /* 0x040fe4000f8e18ff */
[----:B------:R-:W-:-:S04]  /*0970*/  LEA R12, R0, UR5, 0x3 ;  /* 0x00000005000c7c11 */ /* 0x000fc8000f8e18ff */
[----:B------:R-:W3:Y:S04]  /*0980*/  LDS.64 R10, [R10] ;  /* 0x000000000a0a7984 */ /* 0x000ee80000000a00 */
[----:B------:R-:W4:Y:S01]  /*0990*/  LDS.64 R12, [R12] ;  /* 0x000000000c0c7984 */ /* 0x000f220000000a00 */
[----:B0-----:R-:W-:Y:S02]  /*09a0*/  DMUL R6, R28, R14 ;  /* 0x0000000e1c067228 */ /* 0x001fe40000000000 */
[----:B------:R-:W-:-:S06]  /*09b0*/  DMUL R28, R16, R28 ;  /* 0x0000001c101c7228 */ /* 0x000fcc0000000000 */
[C---:B--2---:R-:W-:Y:S01]  /*09c0*/  DFMA R6, R20.reuse, R16, -R6 ;  /* 0x000000101406722b */ /* 0x044fe20000000806 */
[----:B------:R-:W0:Y:S01]  /*09d0*/  LDC.64 R16, c[0x0][0x388] ;  /* 0x0000e200ff107b82 */ /* 0x000e220000000a00 */
[----:B------:R-:W-:Y:S01]  /*09e0*/  DFMA R28, R20, R14, R28 ;  /* 0x0000000e141c722b */ /* 0x000fe2000000001c */
[----:B------:R-:W-:Y:S01]  /*09f0*/  LDS R20, [R35] ;  /* 0x0000000023147984 */ /* 0x000fe20000000800 */
[----:B---3--:R-:W-:Y:S01]  /*0a00*/  DMUL R24, R10, R26 ;  /* 0x0000001a0a187228 */ /* 0x008fe20000000000 */
[----:B------:R-:W-:Y:S01]  /*0a10*/  IMAD R15, R22, UR26, R23 ;  /* 0x0000001a160f7c24 */ /* 0x000fe2000f8e0217 */
[----:B------:R-:W-:Y:S01]  /*0a20*/  DMUL R10, R8, R10 ;  /* 0x0000000a080a7228 */ /* 0x000fe20000000000 */
[----:B------:R-:W2:Y:S05]  /*0a30*/  LDS R21, [R3] ;  /* 0x0000000003157984 */ /* 0x000eaa0000000800 */
[C---:B----4-:R-:W-:Y:S01]  /*0a40*/  DFMA R24, R12.reuse, R8, -R24 ;  /* 0x000000080c18722b */ /* 0x050fe20000000818 */
[----:B-1----:R-:W-:Y:S01]  /*0a50*/  IMAD.WIDE R8, R15, 0x8, R18 ;  /* 0x000000080f087825 */ /* 0x002fe200078e0212 */
[----:B------:R-:W-:-:S04]  /*0a60*/  DFMA R26, R12, R26, R10 ;  /* 0x0000001a0c1a722b */ /* 0x000fc8000000000a */
[----:B------:R-:W3:Y:S01]  /*0a70*/  LDG.E.64 R10, desc[UR10][R8.64] ;  /* 0x0000000a080a7981 */ /* 0x000ee2000c1e1b00 */
[----:B0-----:R-:W-:-:S05]  /*0a80*/  IMAD.WIDE R12, R15, 0x8, R16 ;  /* 0x000000080f0c7825 */ /* 0x001fca00078e0210 */
[----:B------:R-:W4:Y:S01]  /*0a90*/  LDG.E.64 R14, desc[UR10][R12.64] ;  /* 0x0000000a0c0e7981 */ /* 0x000f22000c1e1b00 */
[----:B--2---:R-:W-:-:S04]  /*0aa0*/  IMAD R21, R20, UR26, R21 ;  /* 0x0000001a14157c24 */ /* 0x004fc8000f8e0215 */
[----:B------:R-:W-:-:S04]  /*0ab0*/  IMAD.WIDE R16, R21, 0x8, R16 ;  /* 0x0000000815107825 */ /* 0x000fc800078e0210 */
[----:B------:R-:W-:Y:S02]  /*0ac0*/  IMAD.WIDE R18, R21, 0x8, R18 ;  /* 0x0000000815127825 */ /* 0x000fe400078e0212 */
[----:B------:R-:W2:Y:S04]  /*0ad0*/  LDG.E.64 R20, desc[UR10][R16.64] ;  /* 0x0000000a10147981 */ /* 0x000ea8000c1e1b00 */
[----:B------:R-:W5:Y:S01]  /*0ae0*/  LDG.E.64 R22, desc[UR10][R18.64] ;  /* 0x0000000a12167981 */ /* 0x000f62000c1e1b00 */
[-C--:B---3--:R-:W-:Y:S02]  /*0af0*/  DMUL R30, R10, R26.reuse ;  /* 0x0000001a0a1e7228 */ /* 0x088fe40000000000 */
[----:B----4-:R-:W-:-:S06]  /*0b00*/  DMUL R26, R14, R26 ;  /* 0x0000001a0e1a7228 */ /* 0x010fcc0000000000 */
[-C--:B------:R-:W-:Y:S02]  /*0b10*/  DFMA R30, R14, R24.reuse, R30 ;  /* 0x000000180e1e722b */ /* 0x080fe4000000001e */
[----:B------:R-:W-:-:S06]  /*0b20*/  DFMA R26, R10, R24, -R26 ;  /* 0x000000180a1a722b */ /* 0x000fcc000000081a */
[----:B------:R-:W-:-:S08]  /*0b30*/  DMUL R24, R30, UR20 ;  /* 0x000000141e187c28 */ /* 0x000fd00008000000 */
[C---:B------:R-:W-:Y:S02]  /*0b40*/  DFMA R24, R26.reuse, UR14, -R24 ;  /* 0x0000000e1a187c2b */ /* 0x040fe40008000818 */
[----:B------:R-:W-:-:S08]  /*0b50*/  DMUL R26, R26, UR20 ;  /* 0x000000141a1a7c28 */ /* 0x000fd00008000000 */
[----:B------:R-:W-:Y:S02]  /*0b60*/  DFMA R26, R30, UR14, R26 ;  /* 0x0000000e1e1a7c2b */ /* 0x000fe4000800001a */
[-C--:B--2---:R-:W-:Y:S02]  /*0b70*/  DMUL R30, R20, R28.reuse ;  /* 0x0000001c141e7228 */ /* 0x084fe40000000000 */
[----:B-----5:R-:W-:Y:S02]  /*0b80*/  DMUL R28, R22, R28 ;  /* 0x0000001c161c7228 */ /* 0x020fe40000000000 */
[----:B------:R-:W-:Y:S02]  /*0b90*/  DFMA R24, -R20, UR16, R24 ;  /* 0x0000001014187c2b */ /* 0x000fe40008000118 */
[C---:B------:R-:W-:Y:S02]  /*0ba0*/  DFMA R26, R22.reuse, UR16, R26 ;  /* 0x00000010161a7c2b */ /* 0x040fe4000800001a */
[----:B------:R-:W-:-:S02]  /*0bb0*/  DFMA R30, R22, R6, -R30 ;  /* 0x00000006161e722b */ /* 0x000fc4000000081e */
[----:B------:R-:W-:Y:S01]  /*0bc0*/  DFMA R28, R20, R6, R28 ;  /* 0x00000006141c722b */ /* 0x000fe2000000001c */
[----:B------:R0:W-:Y:S04]  /*0bd0*/  STG.E.64 desc[UR10][R18.64], R24 ;  /* 0x0000001812007986 */ /* 0x0001e8000c101b0a */
[----:B------:R0:W-:Y:S03]  /*0be0*/  STG.E.64 desc[UR10][R16.64], R26 ;  /* 0x0000001a10007986 */ /* 0x0001e6000c101b0a */
[----:B------:R-:W-:-:S08]  /*0bf0*/  DMUL R6, R28, UR12 ;  /* 0x0000000c1c067c28 */ /* 0x000fd00008000000 */
[C---:B------:R-:W-:Y:S02]  /*0c00*/  DFMA R6, R30.reuse, UR18, -R6 ;  /* 0x000000121e067c2b */ /* 0x040fe40008000806 */
[----:B------:R-:W-:-:S06]  /*0c10*/  DMUL R30, R30, UR12 ;  /* 0x0000000c1e1e7c28 */ /* 0x000fcc0008000000 */
[----:B------:R-:W-:Y:S02]  /*0c20*/  DFMA R6, -R14, UR16, R6 ;  /* 0x000000100e067c2b */ /* 0x000fe40008000106 */
[----:B------:R-:W-:-:S05]  /*0c30*/  DFMA R30, R28, UR18, R30 ;  /* 0x000000121c1e7c2b */ /* 0x000fca000800001e */
[----:B------:R0:W-:Y:S03]  /*0c40*/  STG.E.64 desc[UR10][R8.64], R6 ;  /* 0x0000000608007986 */ /* 0x0001e6000c101b0a */
[----:B------:R-:W-:-:S07]  /*0c50*/  DFMA R30, R10, UR16, R30 ;  /* 0x000000100a1e7c2b */ /* 0x000fce000800001e */
[----:B------:R0:W-:Y:S04]  /*0c60*/  STG.E.64 desc[UR10][R12.64], R30 ;  /* 0x0000001e0c007986 */ /* 0x0001e8000c101b0a */
.L_x_5:
[----:B------:R-:W-:Y:S05]  /*0c70*/  BSYNC.RECONVERGENT B0 ;  /* 0x0000000000007941 */ /* 0x000fea0003800200 */
.L_x_4:
[----:B------:R-:W-:Y:S01]  /*0c80*/  BAR.SYNC.DEFER_BLOCKING 0x0 ;  /* 0x0000000000007b1d */ /* 0x000fe20000010000 */
[----:B------:R-:W-:-:S04]  /*0c90*/  ULEA UR4, UR25, UR4, 0x3 ;  /* 0x0000000419047291 */ /* 0x000fc8000f8e18ff */
[----:B------:R-:W-:-:S09]  /*0ca0*/  UISETP.GE.AND UP0, UPT, UR4, UR22, UPT ;  /* 0x000000160400728c */ /* 0x000fd2000bf06270 */
[----:B------:R-:W-:Y:S05]  /*0cb0*/  BRA.U !UP0, `(.L_x_6) ;  /* 0xfffffff9080c7547 */ /* 0x000fea000b83ffff */
[----:B------:R-:W-:Y:S05]  /*0cc0*/  EXIT ;  /* 0x000000000000794d */ /* 0x000fea0003800000 */
.L_x_7:
[----:B------:R-:W-:-:S00]  /*0cd0*/  BRA `(.L_x_7) ;  /* 0xfffffffc00fc7947 */ /* 0x000fc0000383ffff */
[----:B------:R-:W-:-:S00]  /*0ce0*/  NOP ;  /* 0x0000000000007918 */ /* 0x000fc00000000000 */
        /* <DEDUP_REMOVED lines=9> */
.L_x_22:


//--------------------- .text._Z35givens_update_soa_tiled_factor_realILi32EEvPdS0_PKiS2_PKdS4_S4_S4_S2_S2_S4_S4_S4_S4_iiiddddd --------------------------
	.section	.text._Z35givens_update_soa_tiled_factor_realILi32EEvPdS0_PKiS2_PKdS4_S4_S4_S2_S2_S4_S4_S4_S4_iiiddddd,"ax",@progbits
	.align	128
        .global         _Z35givens_update_soa_tiled_factor_realILi32EEvPdS0_PKiS2_PKdS4_S4_S4_S2_S2_S4_S4_S4_S4_iiiddddd
        .type           _Z35givens_update_soa_tiled_factor_realILi32EEvPdS0_PKiS2_PKdS4_S4_S4_S2_S2_S4_S4_S4_S4_iiiddddd,@function
        .size           _Z35givens_update_soa_tiled_factor_realILi32EEvPdS0_PKiS2_PKdS4_S4_S4_S2_S2_S4_S4_S4_S4_iiiddddd,(.L_x_23 - _Z35givens_update_soa_tiled_factor_realILi32EEvPdS0_PKiS2_PKdS4_S4_S4_S2_S2_S4_S4_S4_S4_iiiddddd)
        .other          _Z35givens_update_soa_tiled_factor_realILi32EEvPdS0_PKiS2_PKdS4_S4_S4_S2_S2_S4_S4_S4_S4_iiiddddd,@"STO_CUDA_ENTRY STV_DEFAULT"
_Z35givens_update_soa_tiled_factor_realILi32EEvPdS0_PKiS2_PKdS4_S4_S4_S2_S2_S4_S4_S4_S4_iiiddddd:
.text._Z35givens_update_soa_tiled_factor_realILi32EEvPdS0_PKiS2_PKdS4_S4_S4_S2_S2_S4_S4_S4_S4_iiiddddd:
        /* <DEDUP_REMOVED lines=57> */
.L_x_9:
[----:B------:R-:W-:Y:S05]  /*0390*/  BSYNC.RECONVERGENT B0 ;  /* 0x0000000000007941 */ /* 0x000fea0003800200 */
.L_x_8:
        /* <DEDUP_REMOVED lines=21> */
.L_x_14:
        /* <DEDUP_REMOVED lines=43> */
.L_x_11:
[----:B01234-:R-:W-:Y:S05]  /*07a0*/  BSYNC.RECONVERGENT B0 ;  /* 0x0000000000007941 */ /* 0x01ffea0003800200 */
.L_x_10:
        /* <DEDUP_REMOVED lines=61> */
[C---:B-----5:R-:W-:Y:S02]  /*0b80*/  DMUL R28, R22.reuse, R28 ;  /* 0x0000001c161c7228 */ /* 0x060fe40000000000 */
[----:B------:R-:W-:Y:S02]  /*0b90*/  DFMA R24, R22, UR16, R24 ;  /* 0x0000001016187c2b */ /* 0x000fe40008000018 */
[----:B------:R-:W-:Y:S02]  /*0ba0*/  DFMA R26, R20, UR16, R26 ;  /* 0x00000010141a7c2b */ /* 0x000fe4000800001a */
[----:B------:R-:W-:-:S02]  /*0bb0*/  DFMA R30, R22, R6, -R30 ;  /* 0x00000006161e722b */ /* 0x000fc4000000081e */
[----:B------:R-:W-:Y:S01]  /*0bc0*/  DFMA R28, R20, R6, R28 ;  /* 0x00000006141c722b */ /* 0x000fe2000000001c */
[----:B------:R0:W-:Y:S04]  /*0bd0*/  STG.E.64 desc[UR10][R18.64], R24 ;  /* 0x0000001812007986 */ /* 0x0001e8000c101b0a */
[----:B------:R0:W-:Y:S03]  /*0be0*/  STG.E.64 desc[UR10][R16.64], R26 ;  /* 0x0000001a10007986 */ /* 0x0001e6000c101b0a */
[----:B------:R-:W-:-:S08]  /*0bf0*/  DMUL R6, R28, UR12 ;  /* 0x0000000c1c067c28 */ /* 0x000fd00008000000 */
[C---:B------:R-:W-:Y:S02]  /*0c00*/  DFMA R6, R30.reuse, UR18, -R6 ;  /* 0x000000121e067c2b */ /* 0x040fe40008000806 */
[----:B------:R-:W-:-:S06]  /*0c10*/  DMUL R30, R30, UR12 ;  /* 0x0000000c1e1e7c28 */ /* 0x000fcc0008000000 */
[----:B------:R-:W-:Y:S02]  /*0c20*/  DFMA R6, R10, UR16, R6 ;  /* 0x000000100a067c2b */ /* 0x000fe40008000006 */
[----:B------:R-:W-:-:S05]  /*0c30*/  DFMA R30, R28, UR18, R30 ;  /* 0x000000121c1e7c2b */ /* 0x000fca000800001e */
[----:B------:R0:W-:Y:S03]  /*0c40*/  STG.E.64 desc[UR10][R8.64], R6 ;  /* 0x0000000608007986 */ /* 0x0001e6000c101b0a */
[----:B------:R-:W-:-:S07]  /*0c50*/  DFMA R30, R14, UR16, R30 ;  /* 0x000000100e1e7c2b */ /* 0x000fce000800001e */
[----:B------:R0:W-:Y:S04]  /*0c60*/  STG.E.64 desc[UR10][R12.64], R30 ;  /* 0x0000001e0c007986 */ /* 0x0001e8000c101b0a */
.L_x_13:
[----:B------:R-:W-:Y:S05]  /*0c70*/  BSYNC.RECONVERGENT B0 ;  /* 0x0000000000007941 */ /* 0x000fea0003800200 */
.L_x_12:
[----:B------:R-:W-:Y:S01]  /*0c80*/  BAR.SYNC.DEFER_BLOCKING 0x0 ;  /* 0x0000000000007b1d */ /* 0x000fe20000010000 */
[----:B------:R-:W-:-:S04]  /*0c90*/  ULEA UR4, UR25, UR4, 0x3 ;  /* 0x0000000419047291 */ /* 0x000fc8000f8e18ff */
[----:B------:R-:W-:-:S09]  /*0ca0*/  UISETP.GE.AND UP0, UPT, UR4, UR22, UPT ;  /* 0x000000160400728c */ /* 0x000fd2000bf06270 */
[----:B------:R-:W-:Y:S05]  /*0cb0*/  BRA.U !UP0, `(.L_x_14) ;  /* 0xfffffff9080c7547 */ /* 0x000fea000b83ffff */
[----:B------:R-:W-:Y:S05]  /*0cc0*/  EXIT ;  /* 0x000000000000794d */ /* 0x000fea0003800000 */
.L_x_15:
        /* <DEDUP_REMOVED lines=11> */
.L_x_23:


//--------------------- .text._Z35inplace_givens_update_complex_tiledILi32EEvP7double2PKiS3_PKS0_S5_S3_S3_S5_S5_iiiS0_S0_S0_ --------------------------
	.section	.text._Z35inplace_givens_update_complex_tiledILi32EEvP7double2PKiS3_PKS0_S5_S3_S3_S5_S5_iiiS0_S0_S0_,"ax",@progbits
	.align	128
        .global         _Z35inplace_givens_update_complex_tiledILi32EEvP7double2PKiS3_PKS0_S5_S3_S3_S5_S5_iiiS0_S0_S0_
        .type           _Z35inplace_givens_update_complex_tiledILi32EEvP7double2PKiS3_PKS0_S5_S3_S3_S5_S5_iiiS0_S0_S0_,@function
        .size           _Z35inplace_givens_update_complex_tiledILi32EEvP7double2PKiS3_PKS0_S5_S3_S3_S5_S5_iiiS0_S0_S0_,(.L_x_24 - _Z35inplace_givens_update_complex_tiledILi32EEvP7double2PKiS3_PKS0_S5_S3_S3_S5_S5_iiiS0_S0_S0_)
        .other          _Z35inplace_givens_update_complex_tiledILi32EEvP7double2PKiS3_PKS0_S5_S3_S3_S5_S5_iiiS0_S0_S0_,@"STO_CUDA_ENTRY STV_DEFAULT"
_Z35inplace_givens_update_complex_tiledILi32EEvP7double2PKiS3_PKS0_S5_S3_S3_S5_S5_iiiS0_S0_S0_:
.text._Z35inplace_givens_update_complex_tiledILi32EEvP7double2PKiS3_PKS0_S5_S3_S3_S5_S5_iiiS0_S0_S0_:
[----:B------:R-:W-:Y:S08]  /*0000*/  LDC R1, c[0x0][0x37c] ;  /* 0x0000df00ff017b82 */ /* 0x000ff00000000800 */
[----:B------:R-:W0:Y:S08]  /*0010*/  S2UR UR4, SR_CTAID.X ;  /* 0x00000000000479c3 */ /* 0x000e300000002500 */
[----:B------:R-:W1:Y:S01]  /*0020*/  LDC R3, c[0x0][0x3cc] ;  /* 0x0000f300ff037b82 */ /* 0x000e620000000800 */
[----:B0-----:R-:W-:-:S06]  /*0030*/  USHF.L.U32 UR4, UR4, 0x5, URZ ;  /* 0x0000000504047899 */ /* 0x001fcc00080006ff */
[----:B-1----:R-:W-:-:S13]  /*0040*/  ISETP.LE.AND P0, PT, R3, UR4, PT ;  /* 0x0000000403007c0c */ /* 0x002fda000bf03270 */
[----:B------:R-:W-:Y:S05]  /*0050*/  @P0 EXIT ;  /* 0x000000000000094d */ /* 0x000fea0003800000 */
[----:B------:R-:W0:Y:S01]  /*0060*/  S2R R16, SR_TID.X ;  /* 0x0000000000107919 */ /* 0x000e220000002100 */
[----:B------:R-:W1:Y:S01]  /*0070*/  LDC.64 R12, c[0x0][0x3b0] ;  /* 0x0000ec00ff0c7b82 */ /* 0x000e620000000a00 */
[----:B------:R-:W2:Y:S01]  /*0080*/  LDCU.64 UR24, c[0x0][0x358] ;  /* 0x00006b00ff1877ac */ /* 0x000ea20008000a00 */
[----:B------:R-:W3:Y:S06]  /*0090*/  S2R R0, SR_TID.Y ;  /* 0x0000000000007919 */ /* 0x000eec0000002200 */
[----:B------:R-:W4:Y:S08]  /*00a0*/  LDC.64 R4, c[0x0][0x3b8] ;  /* 0x0000ee00ff047b82 */ /* 0x000f300000000a00 */
[----:B------:R-:W5:Y:S08]  /*00b0*/  S2UR UR9, SR_CgaCtaId ;  /* 0x00000000000979c3 */ /* 0x000f700000008800 */
[----:B------:R-:W5:Y:S01]  /*00c0*/  S2UR UR8, SR_CTAID.Y ;  /* 0x00000000000879c3 */ /* 0x000f620000002600 */
[----:B0-----:R-:W-:-:S07]  /*00d0*/  VIADD R30, R16, UR4 ;  /* 0x00000004101e7c36 */ /* 0x001fce0008000000 */
[----:B------:R-:W0:Y:S01]  /*00e0*/  LDC R15, c[0x0][0x3c8] ;  /* 0x0000f200ff0f7b82 */ /* 0x000e220000000800 */
[----:B------:R-:W-:-:S04]  /*00f0*/  ISETP.GE.AND P0, PT, R30, R3, PT ;  /* 0x000000031e00720c */ /* 0x000fc80003f06270 */
[----:B---3--:R-:W-:-:S13]  /*0100*/  ISETP.NE.OR P0, PT, R0, RZ, P0 ;  /* 0x000000ff0000720c */ /* 0x008fda0000705670 */
[----:B------:R-:W3:Y:S01]  /*0110*/  @!P0 LDC.64 R2, c[0x0][0x3a8] ;  /* 0x0000ea00ff028b82 */ /* 0x000ee20000000a00 */
[----:B-1----:R-:W-:-:S04]  /*0120*/  @!P0 IMAD.WIDE R12, R30, 0x4, R12 ;  /* 0x000000041e0c8825 */ /* 0x002fc800078e020c */
[C---:B----4-:R-:W-:Y:S02]  /*0130*/  @!P0 IMAD.WIDE R4, R30.reuse, 0x10, R4 ;  /* 0x000000101e048825 */ /* 0x050fe400078e0204 */
[----:B--2---:R-:W2:Y:S01]  /*0140*/  @!P0 LDG.E.CONSTANT R13, desc[UR24][R12.64] ;  /* 0x000000180c0d8981 */ /* 0x004ea2000c1e9900 */
[----:B------:R-:W1:Y:S03]  /*0150*/  @!P0 LDC.64 R8, c[0x0][0x3c0] ;  /* 0x0000f000ff088b82 */ /* 0x000e660000000a00 */
[----:B------:R-:W4:Y:S01]  /*0160*/  @!P0 LDG.E.128.CONSTANT R4, desc[UR24][R4.64] ;  /* 0x0000001804048981 */ /* 0x000f22000c1e9d00 */
[----:B---3--:R-:W-:-:S05]  /*0170*/  @!P0 IMAD.WIDE R2, R30, 0x4, R2 ;  /* 0x000000041e028825 */ /* 0x008fca00078e0202 */
[----:B------:R3:W2:Y:S01]  /*0180*/  @!P0 LDG.E.CONSTANT R14, desc[UR24][R2.64] ;  /* 0x00000018020e8981 */ /* 0x0006a2000c1e9900 */
[----:B-1----:R-:W-:-:S06]  /*0190*/  @!P0 IMAD.WIDE R8, R30, 0x10, R8 ;  /* 0x000000101e088825 */ /* 0x002fcc00078e0208 */
[----:B------:R-:W4:Y:S01]  /*01a0*/  @!P0 LDG.E.128.CONSTANT R8, desc[UR24][R8.64] ;  /* 0x0000001808088981 */ /* 0x000f22000c1e9d00 */
[----:B------:R-:W-:Y:S02]  /*01b0*/  UMOV UR4, 0x400 ;  /* 0x0000040000047882 */ /* 0x000fe40000000000 */
[----:B------:R-:W-:Y:S02]  /*01c0*/  UIADD3 UR5, UPT, UPT, UR4, 0x80, URZ ;  /* 0x0000008004057890 */ /* 0x000fe4000fffe0ff */
[----:B------:R-:W-:Y:S02]  /*01d0*/  UIADD3 UR6, UPT, UPT, UR4, 0x100, URZ ;  /* 0x0000010004067890 */ /* 0x000fe4000fffe0ff */
[----:B------:R-:W-:Y:S02]  /*01e0*/  UIADD3 UR7, UPT, UPT, UR4, 0x300, URZ ;  /* 0x0000030004077890 */ /* 0x000fe4000fffe0ff */
[----:B-----5:R-:W-:Y:S02]  /*01f0*/  ULEA UR10, UR9, UR4, 0x18 ;  /* 0x00000004090a7291 */ /* 0x020fe4000f8ec0ff */
[----:B------:R-:W-:-:S02]  /*0200*/  ULEA UR5, UR9, UR5, 0x18 ;  /* 0x0000000509057291 */ /* 0x000fc4000f8ec0ff */
[----:B------:R-:W-:Y:S02]  /*0210*/  ULEA UR6, UR9, UR6, 0x18 ;  /* 0x0000000609067291 */ /* 0x000fe4000f8ec0ff */
[----:B------:R-:W-:Y:S01]  /*0220*/  ULEA UR7, UR9, UR7, 0x18 ;  /* 0x0000000709077291 */ /* 0x000fe2000f8ec0ff */
[C---:B------:R-:W-:Y:S02]  /*0230*/  LEA R29, R16.reuse, UR10, 0x2 ;  /* 0x0000000a101d7c11 */ /* 0x040fe4000f8e10ff */
[C---:B------:R-:W-:Y:S02]  /*0240*/  LEA R28, R16.reuse, UR5, 0x2 ;  /* 0x00000005101c7c11 */ /* 0x040fe4000f8e10ff */
[C---:B------:R-:W-:Y:S02]  /*0250*/  LEA R27, R16.reuse, UR6, 0x4 ;  /* 0x00000006101b7c11 */ /* 0x040fe4000f8e20ff */
[----:B---3--:R-:W-:Y:S01]  /*0260*/  LEA R2, R16, UR7, 0x4 ;  /* 0x0000000710027c11 */ /* 0x008fe2000f8e20ff */
[----:B------:R-:W-:-:S06]  /*0270*/  USHF.L.U32 UR8, UR8, 0x3, URZ ;  /* 0x0000000308087899 */ /* 0x000fcc00080006ff */
[----:B0-----:R-:W-:Y:S01]  /*0280*/  ISETP.LE.AND P1, PT, R15, UR8, PT ;  /* 0x000000080f007c0c */ /* 0x001fe2000bf23270 */
[----:B--2---:R0:W-:Y:S04]  /*0290*/  @!P0 STS [R29], R14 ;  /* 0x0000000e1d008388 */ /* 0x0041e80000000800 */
[----:B------:R0:W-:Y:S04]  /*02a0*/  @!P0 STS [R28], R13 ;  /* 0x0000000d1c008388 */ /* 0x0001e80000000800 */
[----:B----4-:R0:W-:Y:S04]  /*02b0*/  @!P0 STS.128 [R27], R4 ;  /* 0x000000041b008388 */ /* 0x0101e80000000c00 */
[----:B------:R0:W-:Y:S01]  /*02c0*/  @!P0 STS.128 [R2], R8 ;  /* 0x0000000802008388 */ /* 0x0001e20000000c00 */
[----:B------:R-:W-:Y:S06]  /*02d0*/  BAR.SYNC.DEFER_BLOCKING 0x0 ;  /* 0x0000000000007b1d */ /* 0x000fec0000010000 */
[----:B------:R-:W-:Y:S05]  /*02e0*/  @P1 EXIT ;  /* 0x000000000000194d */ /* 0x000fea0003800000 */
[----:B------:R-:W-:Y:S01]  /*02f0*/  UIADD3 UR5, UPT, UPT, UR4, 0x500, URZ ;  /* 0x0000050004057890 */ /* 0x000fe2000fffe0ff */
[----:B------:R-:W-:Y:S01]  /*0300*/  ISETP.NE.AND P0, PT, R16, RZ, PT ;  /* 0x000000ff1000720c */ /* 0x000fe20003f05270 */
[----:B------:R-:W-:Y:S02]  /*0310*/  UIADD3 UR6, UPT, UPT, UR4, 0x520, URZ ;  /* 0x0000052004067890 */ /* 0x000fe4000fffe0ff */
[----:B------:R-:W-:Y:S01]  /*0320*/  UIADD3 UR7, UPT, UPT, UR4, 0x540, URZ ;  /* 0x0000054004077890 */ /* 0x000fe2000fffe0ff */
[----:B------:R-:W-:Y:S01]  /*0330*/  ISETP.LT.U32.AND P0, PT, R0, 0x8, !P0 ;  /* 0x000000080000780c */ /* 0x000fe20004701070 */
[----:B------:R-:W-:Y:S02]  /*0340*/  UIADD3 UR4, UPT, UPT, UR4, 0x5c0, URZ ;  /* 0x000005c004047890 */ /* 0x000fe4000fffe0ff */
[----:B------:R-:W-:Y:S02]  /*0350*/  ULEA UR5, UR9, UR5, 0x18 ;  /* 0x0000000509057291 */ /* 0x000fe4000f8ec0ff */
[----:B------:R-:W-:-:S02]  /*0360*/  ULEA UR6, UR9, UR6, 0x18 ;  /* 0x0000000609067291 */ /* 0x000fc4000f8ec0ff */
[----:B------:R-:W-:Y:S02]  /*0370*/  ULEA UR7, UR9, UR7, 0x18 ;  /* 0x0000000709077291 */ /* 0x000fe4000f8ec0ff */
[----:B------:R-:W-:Y:S01]  /*0380*/  ULEA UR4, UR9, UR4, 0x18 ;  /* 0x0000000409047291 */ /* 0x000fe2000f8ec0ff */
[C---:B------:R-:W-:Y:S01]  /*0390*/  LEA R3, R0.reuse, UR5, 0x2 ;  /* 0x0000000500037c11 */ /* 0x040fe2000f8e10ff */
[----:B------:R-:W1:Y:S01]  /*03a0*/  LDCU UR10, c[0x0][0x374] ;  /* 0x00006e80ff0a77ac */ /* 0x000e620008000800 */
[C---:B------:R-:W-:Y:S02]  /*03b0*/  LEA R24, R0.reuse, UR6, 0x2 ;  /* 0x0000000600187c11 */ /* 0x040fe4000f8e10ff */
[C---:B------:R-:W-:Y:S01]  /*03c0*/  LEA R25, R0.reuse, UR7, 0x4 ;  /* 0x0000000700197c11 */ /* 0x040fe2000f8e20ff */
[----:B------:R-:W2:Y:S01]  /*03d0*/  LDCU UR26, c[0x0][0x3c8] ;  /* 0x00007900ff1a77ac */ /* 0x000ea20008000800 */
[----:B------:R-:W-:Y:S01]  /*03e0*/  LEA R26, R0, UR4, 0x4 ;  /* 0x00000004001a7c11 */ /* 0x000fe2000f8e20ff */
[----:B------:R-:W3:Y:S01]  /*03f0*/  LDCU UR11, c[0x0][0x3d0] ;  /* 0x00007a00ff0b77ac */ /* 0x000ee20008000800 */
[----:B------:R-:W4:Y:S01]  /*0400*/  LDCU.64 UR28, c[0x0][0x3c8] ;  /* 0x00007900ff1c77ac */ /* 0x000f220008000a00 */
[----:B------:R-:W0:Y:S01]  /*0410*/  LDCU.128 UR12, c[0x0][0x3e0] ;  /* 0x00007c00ff0c77ac */ /* 0x000e220008000c00 */
[----:B------:R-:W0:Y:S01]  /*0420*/  LDCU.128 UR16, c[0x0][0x400] ;  /* 0x00008000ff1077ac */ /* 0x000e220008000c00 */
[----:B------:R-:W0:Y:S02]  /*0430*/  LDCU.128 UR20, c[0x0][0x3f0] ;  /* 0x00007e00ff1477ac */ /* 0x000e240008000c00 */
.L_x_20:
[----:B------:R-:W-:Y:S04]  /*0440*/  BSSY.RECONVERGENT B0, `(.L_x_16) ;  /* 0x0000015000007945 */ /* 0x000fe80003800200 */
[----:B0-----:R-:W-:Y:S05]  /*0450*/  @!P0 BRA `(.L_x_17) ;  /* 0x00000000004c8947 */ /* 0x001fea0003800000 */
[----:B0-----:R-:W-:-:S05]  /*0460*/  VIADD R7, R0, UR8 ;  /* 0x0000000800077c36 */ /* 0x001fca0008000000 */
[----:B--2---:R-:W-:-:S13]  /*0470*/  ISETP.GE.AND P1, PT, R7, UR26, PT ;  /* 0x0000001a07007c0c */ /* 0x004fda000bf26270 */
[----:B------:R-:W-:Y:S05]  /*0480*/  @P1 BRA `(.L_x_17) ;  /* 0x0000000000401947 */ /* 0x000fea0003800000 */
[----:B------:R-:W0:Y:S08]  /*0490*/  LDC.64 R12, c[0x0][0x388] ;  /* 0x0000e200ff0c7b82 */ /* 0x000e300000000a00 */
[----:B------:R-:W2:Y:S08]  /*04a0*/  LDC.64 R14, c[0x0][0x390] ;  /* 0x0000e400ff0e7b82 */ /* 0x000eb00000000a00 */
[----:B------:R-:W5:Y:S08]  /*04b0*/  LDC.64 R4, c[0x0][0x398] ;  /* 0x0000e600ff047b82 */ /* 0x000f700000000a00 */
[----:B------:R-:W1:Y:S01]  /*04c0*/  LDC.64 R8, c[0x0][0x3a0] ;  /* 0x0000e800ff087b82 */ /* 0x000e620000000a00 */
[----:B0-----:R-:W-:-:S06]  /*04d0*/  IMAD.WIDE R12, R7, 0x4, R12 ;  /* 0x00000004070c7825 */ /* 0x001fcc00078e020c */
[----:B------:R-:W3:Y:S01]  /*04e0*/  LDG.E.CONSTANT R12, desc[UR24][R12.64] ;  /* 0x000000180c0c7981 */ /* 0x000ee2000c1e9900 */
[----:B--2---:R-:W-:-:S06]  /*04f0*/  IMAD.WIDE R14, R7, 0x4, R14 ;  /* 0x00000004070e7825 */ /* 0x004fcc00078e020e */
[----:B------:R-:W2:Y:S01]  /*0500*/  LDG.E.CONSTANT R15, desc[UR24][R14.64] ;  /* 0x000000180e0f7981 */ /* 0x000ea2000c1e9900 */
[----:B-----5:R-:W-:-:S04]  /*0510*/  IMAD.WIDE R4, R7, 0x10, R4 ;  /* 0x0000001007047825 */ /* 0x020fc800078e0204 */
[----:B-1----:R-:W-:Y:S02]  /*0520*/  IMAD.WIDE R8, R7, 0x10, R8 ;  /* 0x0000001007087825 */ /* 0x002fe400078e0208 */
[----:B------:R-:W5:Y:S04]  /*0530*/  LDG.E.128.CONSTANT R4, desc[UR24][R4.64] ;  /* 0x0000001804047981 */ /* 0x000f68000c1e9d00 */
[----:B------:R-:W4:Y:S04]  /*0540*/  LDG.E.128.CONSTANT R8, desc[UR24][R8.64] ;  /* 0x0000001808087981 */ /* 0x000f28000c1e9d00 */
[----:B---3--:R0:W-:Y:S04]  /*0550*/  STS [R3], R12 ;  /* 0x0000000c03007388 */ /* 0x0081e80000000800 */
[----:B--2---:R0:W-:Y:S04]  /*0560*/  STS [R24], R15 ;  /* 0x0000000f18007388 */ /* 0x0041e80000000800 */
[----:B-----5:R0:W-:Y:S04]  /*0570*/  STS.128 [R25], R4 ;  /* 0x0000000419007388 */ /* 0x0201e80000000c00 */
[----:B----4-:R0:W-:Y:S02]  /*0580*/  STS.128 [R26], R8 ;  /* 0x000000081a007388 */ /* 0x0101e40000000c00 */
.L_x_17:
[----:B01234-:R-:W-:Y:S05]  /*0590*/  BSYNC.RECONVERGENT B0 ;  /* 0x0000000000007941 */ /* 0x01ffea0003800200 */
.L_x_16:
[----:B------:R-:W-:Y:S01]  /*05a0*/  VIADD R4, R0, UR8 ;  /* 0x0000000800047c36 */ /* 0x000fe20008000000 */
[----:B------:R-:W-:Y:S04]  /*05b0*/  BAR.SYNC.DEFER_BLOCKING 0x0 ;  /* 0x0000000000007b1d */ /* 0x000fe80000010000 */
[----:B------:R-:W-:Y:S02]  /*05c0*/  ISETP.GE.AND P1, PT, R4, UR28, PT ;  /* 0x0000001c04007c0c */ /* 0x000fe4000bf26270 */
[----:B------:R-:W-:Y:S02]  /*05d0*/  BSSY.RECONVERGENT B0, `(.L_x_18) ;  /* 0x0000038000007945 */ /* 0x000fe40003800200 */
[----:B------:R-:W-:-:S13]  /*05e0*/  ISETP.GE.OR P1, PT, R30, UR29, P1 ;  /* 0x0000001d1e007c0c */ /* 0x000fda0008f26670 */
[----:B------:R-:W-:Y:S05]  /*05f0*/  @P1 BRA `(.L_x_19) ;  /* 0x0000000000d41947 */ /* 0x000fea0003800000 */
[----:B------:R-:W-:Y:S01]  /*0600*/  LDS R4, [R24] ;  /* 0x0000000018047984 */ /* 0x000fe20000000800 */
[----:B------:R-:W0:Y:S03]  /*0610*/  LDC.64 R34, c[0x0][0x380] ;  /* 0x0000e000ff227b82 */ /* 0x000e260000000a00 */
[----:B------:R-:W1:Y:S04]  /*0620*/  LDS R5, [R28] ;  /* 0x000000001c057984 */ /* 0x000e680000000800 */
[----:B------:R-:W-:Y:S04]  /*0630*/  LDS R8, [R3] ;  /* 0x0000000003087984 */ /* 0x000fe80000000800 */
[----:B------:R-:W2:Y:S04]  /*0640*/  LDS R9, [R29] ;  /* 0x000000001d097984 */ /* 0x000ea80000000800 */
[----:B------:R-:W-:Y:S04]  /*0650*/  LDS.128 R12, [R26] ;  /* 0x000000001a0c7984 */ /* 0x000fe80000000c00 */
[----:B------:R-:W3:Y:S01]  /*0660*/  LDS.128 R16, [R2] ;  /* 0x0000000002107984 */ /* 0x000ee20000000c00 */
[----:B-1----:R-:W-:-:S04]  /*0670*/  IMAD R5, R4, UR11, R5 ;  /* 0x0000000b04057c24 */ /* 0x002fc8000f8e0205 */
[----:B0-----:R-:W-:-:S05]  /*0680*/  IMAD.WIDE R32, R5, 0x10, R34 ;  /* 0x0000001005207825 */ /* 0x001fca00078e0222 */
[----:B------:R-:W4:Y:S01]  /*0690*/  LDG.E.128 R4, desc[UR24][R32.64] ;  /* 0x0000001820047981 */ /* 0x000f22000c1e1d00 */
[----:B--2---:R-:W-:-:S04]  /*06a0*/  IMAD R9, R8, UR11, R9 ;  /* 0x0000000b08097c24 */ /* 0x004fc8000f8e0209 */
[----:B------:R-:W-:-:S05]  /*06b0*/  IMAD.WIDE R34, R9, 0x10, R34 ;  /* 0x0000001009227825 */ /* 0x000fca00078e0222 */
[----:B------:R-:W2:Y:S01]  /*06c0*/  LDG.E.128 R8, desc[UR24][R34.64] ;  /* 0x0000001822087981 */ /* 0x000ea2000c1e1d00 */
[-C--:B---3--:R-:W-:Y:S02]  /*06d0*/  DMUL R20, R14, R18.reuse ;  /* 0x000000120e147228 */ /* 0x088fe40000000000 */
[----:B------:R-:W-:-:S06]  /*06e0*/  DMUL R18, R12, R18 ;  /* 0x000000120c127228 */ /* 0x000fcc0000000000 */
[-C--:B------:R-:W-:Y:S02]  /*06f0*/  DFMA R12, R12, R16.reuse, -R20 ;  /* 0x000000100c0c722b */ /* 0x080fe40000000814 */
[----:B------:R-:W-:-:S06]  /*0700*/  DFMA R18, R14, R16, R18 ;  /* 0x000000100e12722b */ /* 0x000fcc0000000012 */
[C---:B----4-:R-:W-:Y:S02]  /*0710*/  DMUL R20, R6.reuse, R12 ;  /* 0x0000000c06147228 */ /* 0x050fe40000000000 */
[----:B------:R-:W-:-:S06]  /*0720*/  DMUL R14, R6, R18 ;  /* 0x00000012060e7228 */ /* 0x000fcc0000000000 */
[C---:B------:R-:W-:Y:S02]  /*0730*/  DFMA R20, R4.reuse, R18, R20 ;  /* 0x000000120414722b */ /* 0x040fe40000000014 */
[----:B------:R-:W-:Y:S02]  /*0740*/  DFMA R14, R4, R12, -R14 ;  /* 0x0000000c040e722b */ /* 0x000fe4000000080e */
[C---:B--2---:R-:W-:Y:S02]  /*0750*/  DMUL R18, R10.reuse, UR14 ;  /* 0x0000000e0a127c28 */ /* 0x044fe40008000000 */
[----:B------:R-:W-:Y:S02]  /*0760*/  DMUL R16, R10, UR12 ;  /* 0x0000000c0a107c28 */ /* 0x000fe40008000000 */
[----:B------:R-:W-:-:S04]  /*0770*/  DMUL R12, R20, UR18 ;  /* 0x00000012140c7c28 */ /* 0x000fc80008000000 */
[C---:B------:R-:W-:Y:S02]  /*0780*/  DFMA R18, R8.reuse, UR12, -R18 ;  /* 0x0000000c08127c2b */ /* 0x040fe40008000812 */
[----:B------:R-:W-:Y:S02]  /*0790*/  DFMA R16, R8, UR14, R16 ;  /* 0x0000000e08107c2b */ /* 0x000fe40008000010 */
[C---:B------:R-:W-:Y:S02]  /*07a0*/  DFMA R12, R14.reuse, UR16, -R12 ;  /* 0x000000100e0c7c2b */ /* 0x040fe4000800080c */
[----:B------:R-:W-:-:S06]  /*07b0*/  DMUL R14, R14, UR18 ;  /* 0x000000120e0e7c28 */ /* 0x000fcc0008000000 */
[----:B------:R-:W-:Y:S02]  /*07c0*/  DADD R12, R18, R12 ;  /* 0x00000000120c7229 */ /* 0x000fe4000000000c */
[----:B------:R-:W-:Y:S01]  /*07d0*/  DFMA R14, R20, UR16, R14 ;  /* 0x00000010140e7c2b */ /* 0x000fe2000800000e */
[----:B------:R-:W-:Y:S07]  /*07e0*/  LDS.128 R20, [R27] ;  /* 0x000000001b147984 */ /* 0x000fee0000000c00 */
[----:B------:R-:W-:Y:S01]  /*07f0*/  DADD R14, R16, R14 ;  /* 0x00000000100e7229 */ /* 0x000fe2000000000e */
[----:B------:R-:W0:Y:S06]  /*0800*/  LDS.128 R16, [R25] ;  /* 0x0000000019107984 */ /* 0x000e2c0000000c00 */
[----:B------:R1:W-:Y:S01]  /*0810*/  STG.E.128 desc[UR24][R34.64], R12 ;  /* 0x0000000c22007986 */ /* 0x0003e2000c101d18 */
[----:B0-----:R-:W-:-:S02]  /*0820*/  DMUL R36, R18, R22 ;  /* 0x0000001612247228 */ /* 0x001fc40000000000 */
[----:B------:R-:W-:-:S06]  /*0830*/  DMUL R22, R16, R22 ;  /* 0x0000001610167228 */ /* 0x000fcc0000000000 */
[-C--:B------:R-:W-:Y:S02]  /*0840*/  DFMA R36, R16, R20.reuse, -R36 ;  /* 0x000000141024722b */ /* 0x080fe40000000824 */
[----:B------:R-:W-:Y:S02]  /*0850*/  DFMA R22, R18, R20, R22 ;  /* 0x000000141216722b */ /* 0x000fe40000000016 */
[----:B------:R-:W-:-:S04]  /*0860*/  DMUL R18, R6, UR12 ;  /* 0x0000000c06127c28 */ /* 0x000fc80008000000 */
[C---:B------:R-:W-:Y:S02]  /*0870*/  DMUL R16, R10.reuse, R36 ;  /* 0x000000240a107228 */ /* 0x040fe40000000000 */
[----:B------:R-:W-:Y:S02]  /*0880*/  DMUL R10, R10, R22 ;  /* 0x000000160a0a7228 */ /* 0x000fe40000000000 */
[----:B------:R-:W-:-:S04]  /*0890*/  DFMA R18, R4, UR14, R18 ;  /* 0x0000000e04127c2b */ /* 0x000fc80008000012 */
[C---:B------:R-:W-:Y:S02]  /*08a0*/  DFMA R16, R8.reuse, R22, R16 ;  /* 0x000000160810722b */ /* 0x040fe40000000010 */
[----:B------:R-:W-:Y:S02]  /*08b0*/  DFMA R10, R8, R36, -R10 ;  /* 0x00000024080a722b */ /* 0x000fe4000000080a */
[----:B------:R-:W-:-:S04]  /*08c0*/  DMUL R8, R6, UR14 ;  /* 0x0000000e06087c28 */ /* 0x000fc80008000000 */
[----:B-1----:R-:W-:Y:S02]  /*08d0*/  DMUL R12, R16, UR22 ;  /* 0x00000016100c7c28 */ /* 0x002fe40008000000 */
[----:B------:R-:W-:Y:S02]  /*08e0*/  DMUL R6, R10, UR22 ;  /* 0x000000160a067c28 */ /* 0x000fe40008000000 */
[----:B------:R-:W-:-:S04]  /*08f0*/  DFMA R8, R4, UR12, -R8 ;  /* 0x0000000c04087c2b */ /* 0x000fc80008000808 */
[----:B------:R-:W-:Y:S02]  /*0900*/  DFMA R4, R10, UR20, -R12 ;  /* 0x000000140a047c2b */ /* 0x000fe4000800080c */
[----:B------:R-:W-:-:S06]  /*0910*/  DFMA R6, R16, UR20, R6 ;  /* 0x0000001410067c2b */ /* 0x000fcc0008000006 */
[----:B------:R-:W-:Y:S02]  /*0920*/  DADD R4, R8, R4 ;  /* 0x0000000008047229 */ /* 0x000fe40000000004 */
[----:B------:R-:W-:-:S07]  /*0930*/  DADD R6, R18, R6 ;  /* 0x0000000012067229 */ /* 0x000fce0000000006 */
[----:B------:R0:W-:Y:S04]  /*0940*/  STG.E.128 desc[UR24][R32.64], R4 ;  /* 0x0000000420007986 */ /* 0x0001e8000c101d18 */
.L_x_19:
[----:B------:R-:W-:Y:S05]  /*0950*/  BSYNC.RECONVERGENT B0 ;  /* 0x0000000000007941 */ /* 0x000fea0003800200 */
.L_x_18:
[----:B------:R-:W-:Y:S01]  /*0960*/  BAR.SYNC.DEFER_BLOCKING 0x0 ;  /* 0x0000000000007b1d */ /* 0x000fe20000010000 */
[----:B------:R-:W-:-:S04]  /*0970*/  ULEA UR8, UR10, UR8, 0x3 ;  /* 0x000000080a087291 */ /* 0x000fc8000f8e18ff */
[----:B------:R-:W-:-:S09]  /*0980*/  UISETP.GE.AND UP0, UPT, UR8, UR28, UPT ;  /* 0x0000001c0800728c */ /* 0x000fd2000bf06270 */
[----:B------:R-:W-:Y:S05]  /*0990*/  BRA.U !UP0, `(.L_x_20) ;  /* 0xfffffff908a87547 */ /* 0x000fea000b83ffff */
[----:B------:R-:W-:Y:S05]  /*09a0*/  EXIT ;  /* 0x000000000000794d */ /* 0x000fea0003800000 */
.L_x_21:
        /* <DEDUP_REMOVED lines=13> */
.L_x_24:


//--------------------- .nv.shared._Z35givens_update_soa_tiled_factor_imagILi32EEvPdS0_PKiS2_PKdS4_S4_S4_S2_S2_S4_S4_S4_S4_iiiddddd --------------------------
	.section	.nv.shared._Z35givens_update_soa_tiled_factor_imagILi32EEvPdS0_PKiS2_PKdS4_S4_S4_S2_S2_S4_S4_S4_S4_iiiddddd,"aw",@nobits
	.sectionflags	@""
	.align	8
.nv.shared._Z35givens_update_soa_tiled_factor_imagILi32EEvPdS0_PKiS2_PKdS4_S4_S4_S2_S2_S4_S4_S4_S4_iiiddddd:
	.zero		2624


//--------------------- .nv.shared.reserved.0     --------------------------
	.section	.nv.shared.reserved.0,"aw",@nobits
	.weak		__nv_reservedSMEM_offset_0_alias
	.size		__nv_reservedSMEM_offset_0_alias, 0, 64
	.other		__nv_reservedSMEM_offset_0_alias,@"STO_CUDA_RESERVED_SHARED STV_DEFAULT"
__nv_reservedSMEM_offset_0_alias:
	.zero		0
	.zero		64


//--------------------- .nv.shared._Z35givens_update_soa_tiled_factor_realILi32EEvPdS0_PKiS2_PKdS4_S4_S4_S2_S2_S4_S4_S4_S4_iiiddddd --------------------------
	.section	.nv.shared._Z35givens_update_soa_tiled_factor_realILi32EEvPdS0_PKiS2_PKdS4_S4_S4_S2_S2_S4_S4_S4_S4_iiiddddd,"aw",@nobits
	.sectionflags	@""
	.align	8
.nv.shared._Z35givens_update_soa_tiled_factor_realILi32EEvPdS0_PKiS2_PKdS4_S4_S4_S2_S2_S4_S4_S4_S4_iiiddddd:
	.zero		2624


//--------------------- .nv.shared._Z35inplace_givens_update_complex_tiledILi32EEvP7double2PKiS3_PKS0_S5_S3_S3_S5_S5_iiiS0_S0_S0_ --------------------------
	.section	.nv.shared._Z35inplace_givens_update_complex_tiledILi32EEvP7double2PKiS3_PKS0_S5_S3_S3_S5_S5_iiiS0_S0_S0_,"aw",@nobits
	.sectionflags	@""
	.align	16
.nv.shared._Z35inplace_givens_update_complex_tiledILi32EEvP7double2PKiS3_PKS0_S5_S3_S3_S5_S5_iiiS0_S0_S0_:
	.zero		2624


//--------------------- .nv.constant0._Z35givens_update_soa_tiled_factor_imagILi32EEvPdS0_PKiS2_PKdS4_S4_S4_S2_S2_S4_S4_S4_S4_iiiddddd --------------------------
	.section	.nv.constant0._Z35givens_update_soa_tiled_factor_imagILi32EEvPdS0_PKiS2_PKdS4_S4_S4_S2_S2_S4_S4_S4_S4_iiiddddd,"a",@progbits
	.sectionflags	@""
	.align	4
.nv.constant0._Z35givens_update_soa_tiled_factor_imagILi32EEvPdS0_PKiS2_PKdS4_S4_S4_S2_S2_S4_S4_S4_S4_iiiddddd:
	.zero		1064


//--------------------- .nv.constant0._Z35givens_update_soa_tiled_factor_realILi32EEvPdS0_PKiS2_PKdS4_S4_S4_S2_S2_S4_S4_S4_S4_iiiddddd --------------------------
	.section	.nv.constant0._Z35givens_update_soa_tiled_factor_realILi32EEvPdS0_PKiS2_PKdS4_S4_S4_S2_S2_S4_S4_S4_S4_iiiddddd,"a",@progbits
	.sectionflags	@""
	.align	4
.nv.constant0._Z35givens_update_soa_tiled_factor_realILi32EEvPdS0_PKiS2_PKdS4_S4_S4_S2_S2_S4_S4_S4_S4_iiiddddd:
	.zero		1064


//--------------------- .nv.constant0._Z35inplace_givens_update_complex_tiledILi32EEvP7double2PKiS3_PKS0_S5_S3_S3_S5_S5_iiiS0_S0_S0_ --------------------------
	.section	.nv.constant0._Z35inplace_givens_update_complex_tiledILi32EEvP7double2PKiS3_PKS0_S5_S3_S3_S5_S5_iiiS0_S0_S0_,"a",@progbits
	.sectionflags	@""
	.align	4
.nv.constant0._Z35inplace_givens_update_complex_tiledILi32EEvP7double2PKiS3_PKS0_S5_S3_S3_S5_S5_iiiS0_S0_S0_:
	.zero		1040


//--------------------- SYMBOLS --------------------------

	.type		.nv.reservedSmem.offset0,@object
	.size		.nv.reservedSmem.offset0,0x4
	.type		.nv.reservedSmem.cap,@object
	.size		.nv.reservedSmem.cap,0x4
